	.target	sm_80

	.elftype	@"ET_EXEC"


//--------------------- .note.nv.tkinfo           --------------------------
	.section	.note.nv.tkinfo,"",@"SHT_NOTE"
	.sectionflags	@"SHF_NOTE_NV_TKINFO"
	.tkinfo
        /*0018*/ 	.word	0x00000002
        /*0030*/ 	.string	""
        /*0030*/ 	.string	"ptxas"
        /*0030*/ 	.string	"Cuda compilation tools, release 13.0, V13.0.88"
        /*0030*/ 	.string	"Build cuda_13.0.r13.0/compiler.36424714_0"
        /*0030*/ 	.string	"-v  -suppress-debug-info  -lineinfo  -arch sm_80 "



//--------------------- .note.nv.cuinfo           --------------------------
	.section	.note.nv.cuinfo,"",@"SHT_NOTE"
	.sectionflags	@"SHF_NOTE_NV_CUINFO"
        /*0018*/ 	.short	0x0002
        /*001a*/ 	.short	0x0050
        /*001c*/ 	.short	0x0082
	.zero		2


//--------------------- .nv.info                  --------------------------
	.section	.nv.info,"",@"SHT_CUDA_INFO"
	.align	4


	//----- nvinfo : EIATTR_REGCOUNT
	.align		4
        /*0000*/ 	.byte	0x04, 0x2f
        /*0002*/ 	.short	(.L_1 - .L_0)
	.align		4
.L_0:
        /*0004*/ 	.word	index@(matmul_kernel)
        /*0008*/ 	.word	0x000000c2


	//----- nvinfo : EIATTR_FRAME_SIZE
	.align		4
.L_1:
        /*000c*/ 	.byte	0x04, 0x11
        /*000e*/ 	.short	(.L_3 - .L_2)
	.align		4
.L_2:
        /*0010*/ 	.word	index@(matmul_kernel)
        /*0014*/ 	.word	0x00000000


	//----- nvinfo : EIATTR_MIN_STACK_SIZE
	.align		4
.L_3:
        /*0018*/ 	.byte	0x04, 0x12
        /*001a*/ 	.short	(.L_5 - .L_4)
	.align		4
.L_4:
        /*001c*/ 	.word	index@(matmul_kernel)
        /*0020*/ 	.word	0x00000000
.L_5:


//--------------------- .nv.info.matmul_kernel    --------------------------
	.section	.nv.info.matmul_kernel,"",@"SHT_CUDA_INFO"
	.sectionflags	@""
	.align	4


	//----- nvinfo : EIATTR_CUDA_API_VERSION
	.align		4
        /*0000*/ 	.byte	0x04, 0x37
        /*0002*/ 	.short	(.L_7 - .L_6)
.L_6:
        /*0004*/ 	.word	0x00000082


	//----- nvinfo : EIATTR_SW2861232_WAR
	.align		4
.L_7:
        /*0008*/ 	.byte	0x01, 0x35
	.zero		2


	//----- nvinfo : EIATTR_PARAM_CBANK
	.align		4
        /*000c*/ 	.byte	0x04, 0x0a
        /*000e*/ 	.short	(.L_9 - .L_8)
	.align		4
.L_8:
        /*0010*/ 	.word	index@(.nv.constant0.matmul_kernel)
        /*0014*/ 	.short	0x0160
        /*0016*/ 	.short	0x0050


	//----- nvinfo : EIATTR_CBANK_PARAM_SIZE
	.align		4
.L_9:
        /*0018*/ 	.byte	0x03, 0x19
        /*001a*/ 	.short	0x0050


	//----- nvinfo : EIATTR_KPARAM_INFO
	.align		4
        /*001c*/ 	.byte	0x04, 0x17
        /*001e*/ 	.short	(.L_11 - .L_10)
.L_10:
        /*0020*/ 	.word	0x00000000
        /*0024*/ 	.short	0x000d
        /*0026*/ 	.short	0x0048
        /*0028*/ 	.byte	0x00, 0xf4, 0x21, 0x00


	//----- nvinfo : EIATTR_KPARAM_INFO
	.align		4
.L_11:
        /*002c*/ 	.byte	0x04, 0x17
        /*002e*/ 	.short	(.L_13 - .L_12)
.L_12:
        /*0030*/ 	.word	0x00000000
        /*0034*/ 	.short	0x000c
        /*0036*/ 	.short	0x0040
        /*0038*/ 	.byte	0x00, 0xf4, 0x21, 0x00


	//----- nvinfo : EIATTR_KPARAM_INFO
	.align		4
.L_13:
        /*003c*/ 	.byte	0x04, 0x17
        /*003e*/ 	.short	(.L_15 - .L_14)
.L_14:
        /*0040*/ 	.word	0x00000000
        /*0044*/ 	.short	0x000b
        /*0046*/ 	.short	0x0038
        /*0048*/ 	.byte	0x00, 0xf0, 0x11, 0x00


	//----- nvinfo : EIATTR_KPARAM_INFO
	.align		4
.L_15:
        /*004c*/ 	.byte	0x04, 0x17
        /*004e*/ 	.short	(.L_17 - .L_16)
.L_16:
        /*0050*/ 	.word	0x00000000
        /*0054*/ 	.short	0x000a
        /*0056*/ 	.short	0x0034
        /*0058*/ 	.byte	0x00, 0xf0, 0x11, 0x00


	//----- nvinfo : EIATTR_KPARAM_INFO
	.align		4
.L_17:
        /*005c*/ 	.byte	0x04, 0x17
        /*005e*/ 	.short	(.L_19 - .L_18)
.L_18:
        /*0060*/ 	.word	0x00000000
        /*0064*/ 	.short	0x0009
        /*0066*/ 	.short	0x0030
        /*0068*/ 	.byte	0x00, 0xf0, 0x11, 0x00


	//----- nvinfo : EIATTR_KPARAM_INFO
	.align		4
.L_19:
        /*006c*/ 	.byte	0x04, 0x17
        /*006e*/ 	.short	(.L_21 - .L_20)
.L_20:
        /*0070*/ 	.word	0x00000000
        /*0074*/ 	.short	0x0008
        /*0076*/ 	.short	0x002c
        /*0078*/ 	.byte	0x00, 0xf0, 0x11, 0x00


	//----- nvinfo : EIATTR_KPARAM_INFO
	.align		4
.L_21:
        /*007c*/ 	.byte	0x04, 0x17
        /*007e*/ 	.short	(.L_23 - .L_22)
.L_22:
        /*0080*/ 	.word	0x00000000
        /*0084*/ 	.short	0x0007
        /*0086*/ 	.short	0x0028
        /*0088*/ 	.byte	0x00, 0xf0, 0x11, 0x00


	//----- nvinfo : EIATTR_KPARAM_INFO
	.align		4
.L_23:
        /*008c*/ 	.byte	0x04, 0x17
        /*008e*/ 	.short	(.L_25 - .L_24)
.L_24:
        /*0090*/ 	.word	0x00000000
        /*0094*/ 	.short	0x0006
        /*0096*/ 	.short	0x0024
        /*0098*/ 	.byte	0x00, 0xf0, 0x11, 0x00


	//----- nvinfo : EIATTR_KPARAM_INFO
	.align		4
.L_25:
        /*009c*/ 	.byte	0x04, 0x17
        /*009e*/ 	.short	(.L_27 - .L_26)
.L_26:
        /*00a0*/ 	.word	0x00000000
        /*00a4*/ 	.short	0x0005
        /*00a6*/ 	.short	0x0020
        /*00a8*/ 	.byte	0x00, 0xf0, 0x11, 0x00


	//----- nvinfo : EIATTR_KPARAM_INFO
	.align		4
.L_27:
        /*00ac*/ 	.byte	0x04, 0x17
        /*00ae*/ 	.short	(.L_29 - .L_28)
.L_28:
        /*00b0*/ 	.word	0x00000000
        /*00b4*/ 	.short	0x0004
        /*00b6*/ 	.short	0x001c
        /*00b8*/ 	.byte	0x00, 0xf0, 0x11, 0x00


	//----- nvinfo : EIATTR_KPARAM_INFO
	.align		4
.L_29:
        /*00bc*/ 	.byte	0x04, 0x17
        /*00be*/ 	.short	(.L_31 - .L_30)
.L_30:
        /*00c0*/ 	.word	0x00000000
        /*00c4*/ 	.short	0x0003
        /*00c6*/ 	.short	0x0018
        /*00c8*/ 	.byte	0x00, 0xf0, 0x11, 0x00


	//----- nvinfo : EIATTR_KPARAM_INFO
	.align		4
.L_31:
        /*00cc*/ 	.byte	0x04, 0x17
        /*00ce*/ 	.short	(.L_33 - .L_32)
.L_32:
        /*00d0*/ 	.word	0x00000000
        /*00d4*/ 	.short	0x0002
        /*00d6*/ 	.short	0x0010
        /*00d8*/ 	.byte	0x00, 0xf4, 0x21, 0x00


	//----- nvinfo : EIATTR_KPARAM_INFO
	.align		4
.L_33:
        /*00dc*/ 	.byte	0x04, 0x17
        /*00de*/ 	.short	(.L_35 - .L_34)
.L_34:
        /*00e0*/ 	.word	0x00000000
        /*00e4*/ 	.short	0x0001
        /*00e6*/ 	.short	0x0008
        /*00e8*/ 	.byte	0x00, 0xf4, 0x21, 0x00


	//----- nvinfo : EIATTR_KPARAM_INFO
	.align		4
.L_35:
        /*00ec*/ 	.byte	0x04, 0x17
        /*00ee*/ 	.short	(.L_37 - .L_36)
.L_36:
        /*00f0*/ 	.word	0x00000000
        /*00f4*/ 	.short	0x0000
        /*00f6*/ 	.short	0x0000
        /*00f8*/ 	.byte	0x00, 0xf4, 0x21, 0x00


	//----- nvinfo : EIATTR_MAXREG_COUNT
	.align		4
.L_37:
        /*00fc*/ 	.byte	0x03, 0x1b
        /*00fe*/ 	.short	0x00ff


	//----- nvinfo : EIATTR_NUM_BARRIERS
	.align		4
        /*0100*/ 	.byte	0x02, 0x4c
        /*0102*/ 	.byte	0x01
	.zero		1


	//----- nvinfo : EIATTR_MERCURY_ISA_VERSION
	.align		4
        /*0104*/ 	.byte	0x03, 0x5f
        /*0106*/ 	.short	0x0000


	//----- nvinfo : EIATTR_EXIT_INSTR_OFFSETS
	.align		4
        /*0108*/ 	.byte	0x04, 0x1c
        /*010a*/ 	.short	(.L_39 - .L_38)


	//   ....[0]....
.L_38:
        /*010c*/ 	.word	0x00002780


	//   ....[1]....
        /*0110*/ 	.word	0x000027e0


	//----- nvinfo : EIATTR_REQNTID
	.align		4
.L_39:
        /*0114*/ 	.byte	0x04, 0x10
        /*0116*/ 	.short	(.L_41 - .L_40)
.L_40:
        /*0118*/ 	.word	0x00000100
        /*011c*/ 	.word	0x00000001
        /*0120*/ 	.word	0x00000001
.L_41:


//--------------------- .nv.callgraph             --------------------------
	.section	.nv.callgraph,"",@"SHT_CUDA_CALLGRAPH"
	.align	4
	.sectionentsize	8
	.align		4
        /*0000*/ 	.word	0x00000000
	.align		4
        /*0004*/ 	.word	0xffffffff
	.align		4
        /*0008*/ 	.word	0x00000000
	.align		4
        /*000c*/ 	.word	0xfffffffe
	.align		4
        /*0010*/ 	.word	0x00000000
	.align		4
        /*0014*/ 	.word	0xfffffffd
	.align		4
        /*0018*/ 	.word	0x00000000
	.align		4
        /*001c*/ 	.word	0xfffffffc


//--------------------- .nv.rel.action            --------------------------
	.section	.nv.rel.action,"",@"SHT_CUDA_RELOCINFO"
	.align	8
	.sectionentsize	8
        /*0000*/ 	.byte	0x73, 0x00, 0x00, 0x00, 0x00, 0x00, 0x00, 0x00, 0x00, 0x00, 0x00, 0x11, 0x25, 0x00, 0x05, 0x36


//--------------------- .nv.constant0.matmul_kernel --------------------------
	.section	.nv.constant0.matmul_kernel,"a",@progbits
	.sectionflags	@""
	.align	4
.nv.constant0.matmul_kernel:
	.zero		432


//--------------------- .text.matmul_kernel       --------------------------
	.section	.text.matmul_kernel,"ax",@progbits
	.sectioninfo	@"SHI_REGISTERS=194"
	.align	128
        .global         matmul_kernel
        .type           matmul_kernel,@function
        .size           matmul_kernel,(.L_x_3 - matmul_kernel)
        .other          matmul_kernel,@"STO_CUDA_ENTRY STV_DEFAULT"
matmul_kernel:
.text.matmul_kernel:
[----:B------:R-:W-:Y:S02]  /*0000*/  IMAD.MOV.U32 R1, RZ, RZ, c[0x0][0x28] ;  /* 0x00000a00ff017624 */ /* 0x000fe400078e00ff */
[----:B------:R-:W-:Y:S01]  /*0010*/  IMAD.MOV.U32 R0, RZ, RZ, c[0x0][0x17c] ;  /* 0x00005f00ff007624 */ /* 0x000fe200078e00ff */
[----:B------:R-:W0:Y:S01]  /*0020*/  S2R R5, SR_CTAID.X ;  /* 0x0000000000057919 */ /* 0x000e220000002500 */
[----:B------:R-:W-:-:S03]  /*0030*/  ULDC.64 UR6, c[0x0][0x118] ;  /* 0x0000460000067ab9 */ /* 0x000fc60000000a00 */
[----:B------:R-:W-:-:S04]  /*0040*/  IADD3 R0, R0, 0xf, RZ ;  /* 0x0000000f00007810 */ /* 0x000fc80007ffe0ff */
[----:B------:R-:W-:-:S04]  /*0050*/  SHF.R.S32.HI R3, RZ, 0x1f, R0 ;  /* 0x0000001fff037819 */ /* 0x000fc80000011400 */
[----:B------:R-:W-:-:S04]  /*0060*/  LEA.HI R3, R3, R0, RZ, 0x4 ;  /* 0x0000000003037211 */ /* 0x000fc800078f20ff */
[----:B------:R-:W-:-:S05]  /*0070*/  SHF.R.S32.HI R3, RZ, 0x4, R3 ;  /* 0x00000004ff037819 */ /* 0x000fca0000011403 */
[----:B------:R-:W-:Y:S01]  /*0080*/  IMAD.SHL.U32 R4, R3, 0x8, RZ ;  /* 0x0000000803047824 */ /* 0x000fe200078e00ff */
[----:B0-----:R-:W-:-:S04]  /*0090*/  IABS R8, R5 ;  /* 0x0000000500087213 */ /* 0x001fc80000000000 */
[-C--:B------:R-:W-:Y:S02]  /*00a0*/  IABS R7, R4.reuse ;  /* 0x0000000400077213 */ /* 0x080fe40000000000 */
[----:B------:R-:W-:Y:S02]  /*00b0*/  IABS R10, R4 ;  /* 0x00000004000a7213 */ /* 0x000fe40000000000 */
[----:B------:R-:W0:Y:S08]  /*00c0*/  I2F.RP R0, R7 ;  /* 0x0000000700007306 */ /* 0x000e300000209400 */
[----:B0-----:R-:W0:Y:S02]  /*00d0*/  MUFU.RCP R0, R0 ;  /* 0x0000000000007308 */ /* 0x001e240000001000 */
[----:B0-----:R-:W-:Y:S01]  /*00e0*/  IADD3 R2, R0, 0xffffffe, RZ ;  /* 0x0ffffffe00027810 */ /* 0x001fe20007ffe0ff */
[----:B------:R-:W-:-:S05]  /*00f0*/  IMAD.MOV R0, RZ, RZ, -R10 ;  /* 0x000000ffff007224 */ /* 0x000fca00078e0a0a */
[----:B------:R0:W1:Y:S02]  /*0100*/  F2I.FTZ.U32.TRUNC.NTZ R3, R2 ;  /* 0x0000000200037305 */ /* 0x000064000021f000 */
[----:B0-----:R-:W-:Y:S02]  /*0110*/  IMAD.MOV.U32 R2, RZ, RZ, RZ ;  /* 0x000000ffff027224 */ /* 0x001fe400078e00ff */
[----:B-1----:R-:W-:-:S04]  /*0120*/  IMAD.MOV R6, RZ, RZ, -R3 ;  /* 0x000000ffff067224 */ /* 0x002fc800078e0a03 */
[----:B------:R-:W-:Y:S02]  /*0130*/  IMAD R9, R6, R7, RZ ;  /* 0x0000000706097224 */ /* 0x000fe400078e02ff */
[----:B------:R-:W-:Y:S02]  /*0140*/  IMAD.MOV.U32 R6, RZ, RZ, R8 ;  /* 0x000000ffff067224 */ /* 0x000fe400078e0008 */
[----:B------:R-:W-:-:S06]  /*0150*/  IMAD.HI.U32 R3, R3, R9, R2 ;  /* 0x0000000903037227 */ /* 0x000fcc00078e0002 */
[----:B------:R-:W-:-:S04]  /*0160*/  IMAD.HI.U32 R3, R3, R6, RZ ;  /* 0x0000000603037227 */ /* 0x000fc800078e00ff */
[----:B------:R-:W-:-:S05]  /*0170*/  IMAD R0, R3, R0, R6 ;  /* 0x0000000003007224 */ /* 0x000fca00078e0206 */
[----:B------:R-:W-:-:S13]  /*0180*/  ISETP.GT.U32.AND P1, PT, R7, R0, PT ;  /* 0x000000000700720c */ /* 0x000fda0003f24070 */
[----:B------:R-:W-:Y:S01]  /*0190*/  @!P1 IMAD.IADD R0, R0, 0x1, -R7 ;  /* 0x0000000100009824 */ /* 0x000fe200078e0a07 */
[----:B------:R-:W-:Y:S02]  /*01a0*/  @!P1 IADD3 R3, R3, 0x1, RZ ;  /* 0x0000000103039810 */ /* 0x000fe40007ffe0ff */
[----:B------:R-:W-:Y:S02]  /*01b0*/  ISETP.NE.AND P1, PT, R4, RZ, PT ;  /* 0x000000ff0400720c */ /* 0x000fe40003f25270 */
[----:B------:R-:W-:Y:S02]  /*01c0*/  ISETP.GE.U32.AND P0, PT, R0, R7, PT ;  /* 0x000000070000720c */ /* 0x000fe40003f06070 */
[----:B------:R-:W-:-:S04]  /*01d0*/  LOP3.LUT R0, R5, R4, RZ, 0x3c, !PT ;  /* 0x0000000405007212 */ /* 0x000fc800078e3cff */
[----:B------:R-:W-:Y:S01]  /*01e0*/  ISETP.GE.AND P2, PT, R0, RZ, PT ;  /* 0x000000ff0000720c */ /* 0x000fe20003f46270 */
[----:B------:R-:W-:-:S05]  /*01f0*/  IMAD.MOV.U32 R0, RZ, RZ, c[0x0][0x178] ;  /* 0x00005e00ff007624 */ /* 0x000fca00078e00ff */
[----:B------:R-:W-:Y:S02]  /*0200*/  IADD3 R0, R0, 0x3f, RZ ;  /* 0x0000003f00007810 */ /* 0x000fe40007ffe0ff */
[----:B------:R-:W-:-:S05]  /*0210*/  @P0 IADD3 R3, R3, 0x1, RZ ;  /* 0x0000000103030810 */ /* 0x000fca0007ffe0ff */
[----:B------:R-:W-:Y:S01]  /*0220*/  IMAD.MOV.U32 R2, RZ, RZ, R3 ;  /* 0x000000ffff027224 */ /* 0x000fe200078e0003 */
[----:B------:R-:W-:-:S03]  /*0230*/  SHF.R.S32.HI R3, RZ, 0x1f, R0 ;  /* 0x0000001fff037819 */ /* 0x000fc60000011400 */
[----:B------:R-:W-:Y:S01]  /*0240*/  @!P2 IMAD.MOV R2, RZ, RZ, -R2 ;  /* 0x000000ffff02a224 */ /* 0x000fe200078e0a02 */
[----:B------:R-:W-:Y:S02]  /*0250*/  @!P1 LOP3.LUT R2, RZ, R4, RZ, 0x33, !PT ;  /* 0x00000004ff029212 */ /* 0x000fe400078e33ff */
[----:B------:R-:W-:-:S03]  /*0260*/  LEA.HI R3, R3, R0, RZ, 0x6 ;  /* 0x0000000003037211 */ /* 0x000fc600078f30ff */
[----:B------:R-:W-:Y:S02]  /*0270*/  IMAD.SHL.U32 R8, R2, 0x8, RZ ;  /* 0x0000000802087824 */ /* 0x000fe400078e00ff */
[----:B------:R-:W-:-:S03]  /*0280*/  IMAD.MOV R2, RZ, RZ, -R2 ;  /* 0x000000ffff027224 */ /* 0x000fc600078e0a02 */
[----:B------:R-:W-:Y:S01]  /*0290*/  LEA.HI.SX32 R3, R3, -R8, 0x1a ;  /* 0x8000000803037211 */ /* 0x000fe200078fd2ff */
[----:B------:R-:W-:-:S03]  /*02a0*/  IMAD R11, R4, R2, R5 ;  /* 0x00000002040b7224 */ /* 0x000fc600078e0205 */
[----:B------:R-:W-:Y:S02]  /*02b0*/  IMNMX R10, R3, 0x8, PT ;  /* 0x00000008030a7817 */ /* 0x000fe40003800200 */
[----:B------:R-:W-:Y:S02]  /*02c0*/  IABS R9, R11 ;  /* 0x0000000b00097213 */ /* 0x000fe40000000000 */
[-C--:B------:R-:W-:Y:S02]  /*02d0*/  IABS R7, R10.reuse ;  /* 0x0000000a00077213 */ /* 0x080fe40000000000 */
[----:B------:R-:W-:Y:S02]  /*02e0*/  IABS R4, R10 ;  /* 0x0000000a00047213 */ /* 0x000fe40000000000 */
[----:B------:R-:W0:Y:S08]  /*02f0*/  I2F.RP R0, R7 ;  /* 0x0000000700007306 */ /* 0x000e300000209400 */
[----:B0-----:R-:W0:Y:S02]  /*0300*/  MUFU.RCP R0, R0 ;  /* 0x0000000000007308 */ /* 0x001e240000001000 */
[----:B0-----:R-:W-:Y:S01]  /*0310*/  IADD3 R3, R0, 0xffffffe, RZ ;  /* 0x0ffffffe00037810 */ /* 0x001fe20007ffe0ff */
[----:B------:R-:W-:-:S05]  /*0320*/  IMAD.MOV R0, RZ, RZ, -R4 ;  /* 0x000000ffff007224 */ /* 0x000fca00078e0a04 */
[----:B------:R-:W0:Y:S02]  /*0330*/  F2I.FTZ.U32.TRUNC.NTZ R3, R3 ;  /* 0x0000000300037305 */ /* 0x000e24000021f000 */
[----:B0-----:R-:W-:-:S04]  /*0340*/  IMAD.MOV R6, RZ, RZ, -R3 ;  /* 0x000000ffff067224 */ /* 0x001fc800078e0a03 */
[----:B------:R-:W-:Y:S02]  /*0350*/  IMAD.MOV.U32 R2, RZ, RZ, R6 ;  /* 0x000000ffff027224 */ /* 0x000fe400078e0006 */
[----:B------:R-:W-:Y:S02]  /*0360*/  IMAD.MOV.U32 R6, RZ, RZ, c[0x0][0x180] ;  /* 0x00006000ff067624 */ /* 0x000fe400078e00ff */
[----:B------:R-:W-:Y:S02]  /*0370*/  IMAD R5, R2, R7, RZ ;  /* 0x0000000702057224 */ /* 0x000fe400078e02ff */
[----:B------:R-:W-:Y:S01]  /*0380*/  IMAD.MOV.U32 R2, RZ, RZ, RZ ;  /* 0x000000ffff027224 */ /* 0x000fe200078e00ff */
[----:B------:R-:W-:-:S03]  /*0390*/  IADD3 R6, R6, 0x7f, RZ ;  /* 0x0000007f06067810 */ /* 0x000fc60007ffe0ff */
        /* <DEDUP_REMOVED lines=9> */
[----:B------:R-:W-:Y:S02]  /*0430*/  ISETP.GE.AND P2, PT, R0, RZ, PT ;  /* 0x000000ff0000720c */ /* 0x000fe40003f46270 */
[----:B------:R-:W0:Y:S05]  /*0440*/  S2R R0, SR_TID.X ;  /* 0x0000000000007919 */ /* 0x000e2a0000002100 */
[----:B------:R-:W-:Y:S02]  /*0450*/  @P0 IADD3 R2, R2, 0x1, RZ ;  /* 0x0000000102020810 */ /* 0x000fe40007ffe0ff */
[----:B------:R-:W-:-:S04]  /*0460*/  ISETP.GT.AND P0, PT, R6, 0x7f, PT ;  /* 0x0000007f0600780c */ /* 0x000fc80003f04270 */
[----:B------:R-:W-:Y:S01]  /*0470*/  @!P2 IMAD.MOV R2, RZ, RZ, -R2 ;  /* 0x000000ffff02a224 */ /* 0x000fe200078e0a02 */
[----:B------:R-:W-:-:S05]  /*0480*/  @!P1 LOP3.LUT R2, RZ, R10, RZ, 0x33, !PT ;  /* 0x0000000aff029212 */ /* 0x000fca00078e33ff */
[----:B------:R-:W-:Y:S02]  /*0490*/  IMAD.MOV R3, RZ, RZ, -R2 ;  /* 0x000000ffff037224 */ /* 0x000fe400078e0a02 */
[----:B------:R-:W-:Y:S02]  /*04a0*/  IMAD.SHL.U32 R45, R2, 0x10, RZ ;  /* 0x00000010022d7824 */ /* 0x000fe400078e00ff */
[----:B------:R-:W-:Y:S02]  /*04b0*/  IMAD R3, R10, R3, R11 ;  /* 0x000000030a037224 */ /* 0x000fe400078e020b */
[----:B------:R-:W-:Y:S01]  /*04c0*/  @!P0 IMAD.MOV.U32 R20, RZ, RZ, RZ ;  /* 0x000000ffff148224 */ /* 0x000fe200078e00ff */
[----:B0-----:R-:W-:Y:S01]  /*04d0*/  LOP3.LUT R40, R0, 0x3f, RZ, 0xc0, !PT ;  /* 0x0000003f00287812 */ /* 0x001fe200078ec0ff */
[----:B------:R-:W-:Y:S01]  /*04e0*/  IMAD.IADD R3, R8, 0x1, R3 ;  /* 0x0000000108037824 */ /* 0x000fe200078e0203 */
[----:B------:R-:W-:Y:S01]  /*04f0*/  SHF.R.U32.HI R42, RZ, 0x6, R0 ;  /* 0x00000006ff2a7819 */ /* 0x000fe20000011600 */
[C---:B------:R-:W-:Y:S01]  /*0500*/  @!P0 IMAD.SHL.U32 R43, R0.reuse, 0x40, RZ ;  /* 0x00000040002b8824 */ /* 0x040fe200078e00ff */
[----:B------:R-:W-:Y:S01]  /*0510*/  LOP3.LUT R41, R0, 0x80, RZ, 0xc0, !PT ;  /* 0x0000008000297812 */ /* 0x000fe200078ec0ff */
[----:B------:R-:W-:Y:S01]  /*0520*/  @!P0 IMAD.MOV.U32 R22, RZ, RZ, RZ ;  /* 0x000000ffff168224 */ /* 0x000fe200078e00ff */
[----:B------:R-:W-:Y:S01]  /*0530*/  SGXT.U32 R42, R42, 0x2 ;  /* 0x000000022a2a781a */ /* 0x000fe20000000000 */
[----:B------:R-:W-:Y:S01]  /*0540*/  IMAD R44, R3, 0x40, R40 ;  /* 0x00000040032c7824 */ /* 0x000fe200078e0228 */
[----:B------:R-:W-:Y:S05]  /*0550*/  @!P0 BRA `(.L_x_0) ;  /* 0x00001f3000008947 */ /* 0x000fea0003800000 */
[----:B------:R-:W-:Y:S01]  /*0560*/  IABS R15, c[0x0][0x17c] ;  /* 0x00005f00000f7a13 */ /* 0x000fe20000000000 */
[C---:B------:R-:W-:Y:S01]  /*0570*/  IMAD.SHL.U32 R43, R0.reuse, 0x40, RZ ;  /* 0x00000040002b7824 */ /* 0x040fe200078e00ff */
[----:B------:R-:W-:Y:S01]  /*0580*/  IABS R20, c[0x0][0x178] ;  /* 0x00005e0000147a13 */ /* 0x000fe20000000000 */
[----:B------:R-:W-:Y:S01]  /*0590*/  IMAD.MOV.U32 R53, RZ, RZ, c[0x0][0x18c] ;  /* 0x00006300ff357624 */ /* 0x000fe200078e00ff */
[----:B------:R-:W0:Y:S01]  /*05a0*/  I2F.RP R8, R15 ;  /* 0x0000000f00087306 */ /* 0x000e220000209400 */
[----:B------:R-:W-:Y:S01]  /*05b0*/  LEA.HI R19, R41, R45, RZ, 0x19 ;  /* 0x0000002d29137211 */ /* 0x000fe200078fc8ff */
[----:B------:R-:W-:Y:S01]  /*05c0*/  IMAD.MOV.U32 R55, RZ, RZ, c[0x0][0x188] ;  /* 0x00006200ff377624 */ /* 0x000fe200078e00ff */
[----:B------:R-:W-:Y:S01]  /*05d0*/  LOP3.LUT R62, R0, 0x7f, RZ, 0xc0, !PT ;  /* 0x0000007f003e7812 */ /* 0x000fe200078ec0ff */
[----:B------:R-:W-:Y:S01]  /*05e0*/  IMAD R51, R42, c[0x0][0x188], RZ ;  /* 0x000062002a337a24 */ /* 0x000fe200078e02ff */
[----:B------:R-:W-:Y:S01]  /*05f0*/  IADD3 R7, R19, 0xe, RZ ;  /* 0x0000000e13077810 */ /* 0x000fe20007ffe0ff */
[----:B------:R-:W-:Y:S01]  /*0600*/  IMAD.SHL.U32 R53, R53, 0x80, RZ ;  /* 0x0000008035357824 */ /* 0x000fe200078e00ff */
[C---:B------:R-:W-:Y:S01]  /*0610*/  IADD3 R22, R19.reuse, 0xa, RZ ;  /* 0x0000000a13167810 */ /* 0x040fe20007ffe0ff */
[----:B------:R-:W1:Y:S01]  /*0620*/  I2F.RP R9, R20 ;  /* 0x0000001400097306 */ /* 0x000e620000209400 */
[----:B------:R-:W-:Y:S01]  /*0630*/  IADD3 R23, R19, 0x8, RZ ;  /* 0x0000000813177810 */ /* 0x000fe20007ffe0ff */
[C---:B------:R-:W-:Y:S01]  /*0640*/  IMAD.SHL.U32 R47, R62.reuse, 0x2, RZ ;  /* 0x000000023e2f7824 */ /* 0x040fe200078e00ff */
[----:B------:R-:W-:Y:S01]  /*0650*/  IABS R12, R22 ;  /* 0x00000016000c7213 */ /* 0x000fe20000000000 */
[----:B------:R-:W-:Y:S01]  /*0660*/  IMAD.SHL.U32 R55, R55, 0x80, RZ ;  /* 0x0000008037377824 */ /* 0x000fe200078e00ff */
[C---:B------:R-:W-:Y:S01]  /*0670*/  IADD3 R24, R19.reuse, 0x6, RZ ;  /* 0x0000000613187810 */ /* 0x040fe20007ffe0ff */
[----:B------:R-:W-:Y:S01]  /*0680*/  IMAD R57, R62, c[0x0][0x18c], RZ ;  /* 0x000063003e397a24 */ /* 0x000fe200078e02ff */
[----:B------:R-:W-:Y:S01]  /*0690*/  IABS R14, R23 ;  /* 0x00000017000e7213 */ /* 0x000fe20000000000 */
[----:B0-----:R-:W0:Y:S01]  /*06a0*/  MUFU.RCP R8, R8 ;  /* 0x0000000800087308 */ /* 0x001e220000001000 */
[----:B------:R-:W-:Y:S01]  /*06b0*/  IABS R16, R24 ;  /* 0x0000001800107213 */ /* 0x000fe20000000000 */
[----:B------:R-:W-:Y:S01]  /*06c0*/  ULDC UR4, c[0x0][0x180] ;  /* 0x0000600000047ab9 */ /* 0x000fe20000000800 */
[----:B------:R-:W-:-:S02]  /*06d0*/  IADD3 R25, R19, 0x4, RZ ;  /* 0x0000000413197810 */ /* 0x000fc40007ffe0ff */
[----:B------:R-:W-:Y:S02]  /*06e0*/  IADD3 R26, R19, 0x2, RZ ;  /* 0x00000002131a7810 */ /* 0x000fe40007ffe0ff */
[----:B------:R-:W-:Y:S01]  /*06f0*/  IABS R17, R25 ;  /* 0x0000001900117213 */ /* 0x000fe20000000000 */
[----:B-1----:R-:W1:Y:S01]  /*0700*/  MUFU.RCP R9, R9 ;  /* 0x0000000900097308 */ /* 0x002e620000001000 */
[----:B------:R-:W-:Y:S02]  /*0710*/  IABS R18, R26 ;  /* 0x0000001a00127213 */ /* 0x000fe40000000000 */
[----:B------:R-:W-:Y:S02]  /*0720*/  IABS R21, R19 ;  /* 0x0000001300157213 */ /* 0x000fe40000000000 */
[----:B------:R-:W-:Y:S02]  /*0730*/  LOP3.LUT R49, R43, 0x400, RZ, 0xc0, !PT ;  /* 0x000004002b317812 */ /* 0x000fe400078ec0ff */
[----:B------:R-:W-:-:S02]  /*0740*/  LOP3.LUT R64, R42, 0x4, RZ, 0xfc, !PT ;  /* 0x000000042a407812 */ /* 0x000fc400078efcff */
[----:B0-----:R-:W-:Y:S02]  /*0750*/  IADD3 R2, R8, 0xffffffe, RZ ;  /* 0x0ffffffe08027810 */ /* 0x001fe40007ffe0ff */
[----:B------:R-:W-:Y:S01]  /*0760*/  IADD3 R8, R19, 0xc, RZ ;  /* 0x0000000c13087810 */ /* 0x000fe20007ffe0ff */
[----:B------:R-:W-:Y:S01]  /*0770*/  IMAD R119, R64, c[0x0][0x188], RZ ;  /* 0x0000620040777a24 */ /* 0x000fe200078e02ff */
[----:B------:R0:W2:Y:S01]  /*0780*/  F2I.FTZ.U32.TRUNC.NTZ R3, R2 ;  /* 0x0000000200037305 */ /* 0x0000a2000021f000 */
[----:B------:R-:W-:Y:S02]  /*0790*/  LOP3.LUT R66, R42, 0x8, RZ, 0xfc, !PT ;  /* 0x000000082a427812 */ /* 0x000fe400078efcff */
[----:B-1----:R-:W-:Y:S02]  /*07a0*/  IADD3 R4, R9, 0xffffffe, RZ ;  /* 0x0ffffffe09047810 */ /* 0x002fe40007ffe0ff */
[----:B------:R-:W-:Y:S01]  /*07b0*/  IABS R9, R7 ;  /* 0x0000000700097213 */ /* 0x000fe20000000000 */
[----:B------:R-:W-:Y:S01]  /*07c0*/  IMAD R117, R66, c[0x0][0x188], RZ ;  /* 0x0000620042757a24 */ /* 0x000fe200078e02ff */
[C---:B------:R-:W-:Y:S01]  /*07d0*/  LOP3.LUT R68, R42.reuse, 0xc, RZ, 0xfc, !PT ;  /* 0x0000000c2a447812 */ /* 0x040fe200078efcff */
[----:B------:R1:W3:Y:S01]  /*07e0*/  F2I.FTZ.U32.TRUNC.NTZ R5, R4 ;  /* 0x0000000400057305 */ /* 0x0002e2000021f000 */
[----:B0-----:R-:W-:Y:S01]  /*07f0*/  IMAD.MOV.U32 R2, RZ, RZ, RZ ;  /* 0x000000ffff027224 */ /* 0x001fe200078e00ff */
[----:B------:R-:W-:-:S02]  /*0800*/  LOP3.LUT R70, R42, 0x10, RZ, 0xfc, !PT ;  /* 0x000000102a467812 */ /* 0x000fc400078efcff */
[----:B------:R-:W-:Y:S01]  /*0810*/  LOP3.LUT R72, R42, 0x14, RZ, 0xfc, !PT ;  /* 0x000000142a487812 */ /* 0x000fe200078efcff */
[----:B------:R-:W-:Y:S01]  /*0820*/  IMAD R115, R68, c[0x0][0x188], RZ ;  /* 0x0000620044737a24 */ /* 0x000fe200078e02ff */
[----:B------:R-:W-:Y:S01]  /*0830*/  LOP3.LUT R74, R42, 0x18, RZ, 0xfc, !PT ;  /* 0x000000182a4a7812 */ /* 0x000fe200078efcff */
[----:B------:R-:W-:Y:S01]  /*0840*/  IMAD R113, R70, c[0x0][0x188], RZ ;  /* 0x0000620046717a24 */ /* 0x000fe200078e02ff */
[C---:B------:R-:W-:Y:S01]  /*0850*/  LOP3.LUT R76, R42.reuse, 0x1c, RZ, 0xfc, !PT ;  /* 0x0000001c2a4c7812 */ /* 0x040fe200078efcff */
[--C-:B--2---:R-:W-:Y:S01]  /*0860*/  IMAD.MOV R10, RZ, RZ, -R3.reuse ;  /* 0x000000ffff0a7224 */ /* 0x104fe200078e0a03 */
[C---:B------:R-:W-:Y:S01]  /*0870*/  LOP3.LUT R78, R42.reuse, 0x20, RZ, 0xfc, !PT ;  /* 0x000000202a4e7812 */ /* 0x040fe200078efcff */
[----:B-1----:R-:W-:Y:S01]  /*0880*/  IMAD.MOV.U32 R4, RZ, RZ, RZ ;  /* 0x000000ffff047224 */ /* 0x002fe200078e00ff */
[----:B------:R-:W-:Y:S01]  /*0890*/  LOP3.LUT R80, R42, 0x24, RZ, 0xfc, !PT ;  /* 0x000000242a507812 */ /* 0x000fe200078efcff */
[----:B------:R-:W-:Y:S01]  /*08a0*/  IMAD R11, R10, R15, RZ ;  /* 0x0000000f0a0b7224 */ /* 0x000fe200078e02ff */
[----:B------:R-:W-:Y:S01]  /*08b0*/  LOP3.LUT R82, R42, 0x28, RZ, 0xfc, !PT ;  /* 0x000000282a527812 */ /* 0x000fe200078efcff */
[----:B------:R-:W-:Y:S01]  /*08c0*/  IMAD R105, R78, c[0x0][0x188], RZ ;  /* 0x000062004e697a24 */ /* 0x000fe200078e02ff */
[----:B------:R-:W-:Y:S01]  /*08d0*/  LOP3.LUT R84, R42, 0x2c, RZ, 0xfc, !PT ;  /* 0x0000002c2a547812 */ /* 0x000fe200078efcff */
[----:B------:R-:W-:Y:S01]  /*08e0*/  IMAD.HI.U32 R2, R3, R11, R2 ;  /* 0x0000000b03027227 */ /* 0x000fe200078e0002 */
[----:B------:R-:W-:-:S02]  /*08f0*/  IABS R11, R8 ;  /* 0x00000008000b7213 */ /* 0x000fc40000000000 */
[C---:B------:R-:W-:Y:S01]  /*0900*/  LOP3.LUT R86, R42.reuse, 0x30, RZ, 0xfc, !PT ;  /* 0x000000302a567812 */ /* 0x040fe200078efcff */
[----:B---3--:R-:W-:Y:S01]  /*0910*/  IMAD.MOV R13, RZ, RZ, -R5 ;  /* 0x000000ffff0d7224 */ /* 0x008fe200078e0a05 */
[----:B------:R-:W-:Y:S01]  /*0920*/  LOP3.LUT R88, R42, 0x34, RZ, 0xfc, !PT ;  /* 0x000000342a587812 */ /* 0x000fe200078efcff */
[----:B------:R-:W-:Y:S01]  /*0930*/  IMAD.HI.U32 R3, R2, R9, RZ ;  /* 0x0000000902037227 */ /* 0x000fe200078e00ff */
[C---:B------:R-:W-:Y:S02]  /*0940*/  LOP3.LUT R90, R42.reuse, 0x38, RZ, 0xfc, !PT ;  /* 0x000000382a5a7812 */ /* 0x040fe400078efcff */
[C---:B------:R-:W-:Y:S01]  /*0950*/  LOP3.LUT R92, R42.reuse, 0x3c, RZ, 0xfc, !PT ;  /* 0x0000003c2a5c7812 */ /* 0x040fe200078efcff */
[----:B------:R-:W-:Y:S01]  /*0960*/  IMAD R13, R13, R20, RZ ;  /* 0x000000140d0d7224 */ /* 0x000fe200078e02ff */
[C---:B------:R-:W-:Y:S01]  /*0970*/  LOP3.LUT R94, R42.reuse, 0x40, RZ, 0xfc, !PT ;  /* 0x000000402a5e7812 */ /* 0x040fe200078efcff */
[----:B------:R-:W-:Y:S01]  /*0980*/  IMAD.MOV R10, RZ, RZ, -R3 ;  /* 0x000000ffff0a7224 */ /* 0x000fe200078e0a03 */
[----:B------:R-:W-:Y:S01]  /*0990*/  LOP3.LUT R96, R42, 0x44, RZ, 0xfc, !PT ;  /* 0x000000442a607812 */ /* 0x000fe200078efcff */
[----:B------:R-:W-:Y:S01]  /*09a0*/  IMAD.HI.U32 R3, R2, R11, RZ ;  /* 0x0000000b02037227 */ /* 0x000fe200078e00ff */
[----:B------:R-:W-:-:S02]  /*09b0*/  LOP3.LUT R98, R42, 0x48, RZ, 0xfc, !PT ;  /* 0x000000482a627812 */ /* 0x000fc400078efcff */
[C---:B------:R-:W-:Y:S01]  /*09c0*/  LOP3.LUT R100, R42.reuse, 0x4c, RZ, 0xfc, !PT ;  /* 0x0000004c2a647812 */ /* 0x040fe200078efcff */
[----:B------:R-:W-:Y:S01]  /*09d0*/  IMAD.HI.U32 R13, R5, R13, R4 ;  /* 0x0000000d050d7227 */ /* 0x000fe200078e0004 */
[C---:B------:R-:W-:Y:S02]  /*09e0*/  LOP3.LUT R102, R42.reuse, 0x50, RZ, 0xfc, !PT ;  /* 0x000000502a667812 */ /* 0x040fe400078efcff */
[C---:B------:R-:W-:Y:S01]  /*09f0*/  LOP3.LUT R104, R42.reuse, 0x54, RZ, 0xfc, !PT ;  /* 0x000000542a687812 */ /* 0x040fe200078efcff */
[C---:B------:R-:W-:Y:S01]  /*0a00*/  IMAD R4, R15.reuse, R10, R9 ;  /* 0x0000000a0f047224 */ /* 0x040fe200078e0209 */
[----:B------:R-:W-:Y:S01]  /*0a10*/  LOP3.LUT R106, R42, 0x58, RZ, 0xfc, !PT ;  /* 0x000000582a6a7812 */ /* 0x000fe200078efcff */
[----:B------:R-:W-:Y:S01]  /*0a20*/  IMAD.HI.U32 R5, R2, R12, RZ ;  /* 0x0000000c02057227 */ /* 0x000fe200078e00ff */
[C---:B------:R-:W-:Y:S02]  /*0a30*/  LOP3.LUT R108, R42.reuse, 0x5c, RZ, 0xfc, !PT ;  /* 0x0000005c2a6c7812 */ /* 0x040fe400078efcff */
[C---:B------:R-:W-:Y:S01]  /*0a40*/  ISETP.GT.U32.AND P0, PT, R15.reuse, R4, PT ;  /* 0x000000040f00720c */ /* 0x040fe20003f04070 */
[----:B------:R-:W-:Y:S01]  /*0a50*/  IMAD.MOV R10, RZ, RZ, -R3 ;  /* 0x000000ffff0a7224 */ /* 0x000fe200078e0a03 */
[C---:B------:R-:W-:Y:S01]  /*0a60*/  LOP3.LUT R110, R42.reuse, 0x60, RZ, 0xfc, !PT ;  /* 0x000000602a6e7812 */ /* 0x040fe200078efcff */
[----:B------:R-:W-:Y:S01]  /*0a70*/  IMAD.MOV R9, RZ, RZ, -R5 ;  /* 0x000000ffff097224 */ /* 0x000fe200078e0a05 */
[C---:B------:R-:W-:Y:S01]  /*0a80*/  LOP3.LUT R112, R42.reuse, 0x64, RZ, 0xfc, !PT ;  /* 0x000000642a707812 */ /* 0x040fe200078efcff */
[----:B------:R-:W-:Y:S01]  /*0a90*/  IMAD R5, R15, R10, R11 ;  /* 0x0000000a0f057224 */ /* 0x000fe200078e020b */
[----:B------:R-:W-:Y:S01]  /*0aa0*/  LOP3.LUT R114, R42, 0x68, RZ, 0xfc, !PT ;  /* 0x000000682a727812 */ /* 0x000fe200078efcff */
[----:B------:R-:W-:Y:S01]  /*0ab0*/  IMAD.HI.U32 R3, R2, R14, RZ ;  /* 0x0000000e02037227 */ /* 0x000fe200078e00ff */
[----:B------:R-:W-:-:S02]  /*0ac0*/  LOP3.LUT R116, R42, 0x6c, RZ, 0xfc, !PT ;  /* 0x0000006c2a747812 */ /* 0x000fc400078efcff */
[C---:B------:R-:W-:Y:S01]  /*0ad0*/  ISETP.GT.U32.AND P1, PT, R15.reuse, R5, PT ;  /* 0x000000050f00720c */ /* 0x040fe20003f24070 */
[----:B------:R-:W-:Y:S01]  /*0ae0*/  IMAD.HI.U32 R10, R2, R16, RZ ;  /* 0x00000010020a7227 */ /* 0x000fe200078e00ff */
[C---:B------:R-:W-:Y:S02]  /*0af0*/  LOP3.LUT R118, R42.reuse, 0x70, RZ, 0xfc, !PT ;  /* 0x000000702a767812 */ /* 0x040fe400078efcff */
[C---:B------:R-:W-:Y:S01]  /*0b00*/  LOP3.LUT R120, R42.reuse, 0x74, RZ, 0xfc, !PT ;  /* 0x000000742a787812 */ /* 0x040fe200078efcff */
[C---:B------:R-:W-:Y:S01]  /*0b10*/  IMAD R9, R15.reuse, R9, R12 ;  /* 0x000000090f097224 */ /* 0x040fe200078e020c */
[C---:B------:R-:W-:Y:S01]  /*0b20*/  LOP3.LUT R121, R42.reuse, 0x78, RZ, 0xfc, !PT ;  /* 0x000000782a797812 */ /* 0x040fe200078efcff */
[----:B------:R-:W-:Y:S01]  /*0b30*/  IMAD.MOV R11, RZ, RZ, -R3 ;  /* 0x000000ffff0b7224 */ /* 0x000fe200078e0a03 */
[----:B------:R-:W-:Y:S01]  /*0b40*/  LOP3.LUT R122, R42, 0x7c, RZ, 0xfc, !PT ;  /* 0x0000007c2a7a7812 */ /* 0x000fe200078efcff */
[----:B------:R-:W-:Y:S01]  /*0b50*/  IMAD.MOV R12, RZ, RZ, -R10 ;  /* 0x000000ffff0c7224 */ /* 0x000fe200078e0a0a */
[----:B------:R-:W-:Y:S01]  /*0b60*/  ISETP.GT.U32.AND P2, PT, R15, R9, PT ;  /* 0x000000090f00720c */ /* 0x000fe20003f44070 */
[----:B------:R-:W-:-:S04]  /*0b70*/  IMAD.HI.U32 R3, R2, R17, RZ ;  /* 0x0000001102037227 */ /* 0x000fc800078e00ff */
[C---:B------:R-:W-:Y:S02]  /*0b80*/  IMAD R10, R15.reuse, R11, R14 ;  /* 0x0000000b0f0a7224 */ /* 0x040fe400078e020e */
[C---:B------:R-:W-:Y:S01]  /*0b90*/  IMAD R11, R15.reuse, R12, R16 ;  /* 0x0000000c0f0b7224 */ /* 0x040fe200078e0210 */
[----:B------:R-:W-:Y:S01]  /*0ba0*/  IABS R16, R44 ;  /* 0x0000002c00107213 */ /* 0x000fe20000000000 */
[----:B------:R-:W-:Y:S01]  /*0bb0*/  IMAD.MOV.U32 R14, RZ, RZ, R18 ;  /* 0x000000ffff0e7224 */ /* 0x000fe200078e0012 */
[C---:B------:R-:W-:Y:S01]  /*0bc0*/  ISETP.GT.U32.AND P4, PT, R15.reuse, R10, PT ;  /* 0x0000000a0f00720c */ /* 0x040fe20003f84070 */
[----:B------:R-:W-:Y:S01]  /*0bd0*/  IMAD.MOV R12, RZ, RZ, -R3 ;  /* 0x000000ffff0c7224 */ /* 0x000fe200078e0a03 */
[----:B------:R-:W-:Y:S01]  /*0be0*/  ISETP.GT.U32.AND P6, PT, R15, R11, PT ;  /* 0x0000000b0f00720c */ /* 0x000fe20003fc4070 */
[----:B------:R-:W-:Y:S02]  /*0bf0*/  IMAD.MOV.U32 R18, RZ, RZ, R21 ;  /* 0x000000ffff127224 */ /* 0x000fe400078e0015 */
[----:B------:R-:W-:-:S04]  /*0c00*/  IMAD.HI.U32 R3, R2, R14, RZ ;  /* 0x0000000e02037227 */ /* 0x000fc800078e00ff */
[----:B------:R-:W-:Y:S02]  /*0c10*/  IMAD R12, R15, R12, R17 ;  /* 0x0000000c0f0c7224 */ /* 0x000fe400078e0211 */
[----:B------:R-:W-:-:S04]  /*0c20*/  IMAD.HI.U32 R2, R2, R18, RZ ;  /* 0x0000001202027227 */ /* 0x000fc800078e00ff */
[----:B------:R-:W-:Y:S02]  /*0c30*/  IMAD.MOV.U32 R17, RZ, RZ, R16 ;  /* 0x000000ffff117224 */ /* 0x000fe400078e0010 */
[----:B------:R-:W-:Y:S02]  /*0c40*/  IMAD.MOV R3, RZ, RZ, -R3 ;  /* 0x000000ffff037224 */ /* 0x000fe400078e0a03 */
[----:B------:R-:W-:Y:S01]  /*0c50*/  @!P0 IMAD.IADD R4, R4, 0x1, -R15 ;  /* 0x0000000104048824 */ /* 0x000fe200078e0a0f */
[----:B------:R-:W-:Y:S01]  /*0c60*/  ISETP.GT.U32.AND P0, PT, R15, R12, PT ;  /* 0x0000000c0f00720c */ /* 0x000fe20003f04070 */
[----:B------:R-:W-:Y:S02]  /*0c70*/  IMAD.MOV R16, RZ, RZ, -R2 ;  /* 0x000000ffff107224 */ /* 0x000fe400078e0a02 */
[----:B------:R-:W-:-:S04]  /*0c80*/  IMAD.HI.U32 R2, R13, R17, RZ ;  /* 0x000000110d027227 */ /* 0x000fc800078e00ff */
[C---:B------:R-:W-:Y:S01]  /*0c90*/  IMAD R13, R15.reuse, R3, R14 ;  /* 0x000000030f0d7224 */ /* 0x040fe200078e020e */
[----:B------:R-:W-:Y:S01]  /*0ca0*/  SHF.R.S32.HI R3, RZ, 0x1f, R6 ;  /* 0x0000001fff037819 */ /* 0x000fe20000011406 */
[----:B------:R-:W-:Y:S02]  /*0cb0*/  IMAD R14, R15, R16, R18 ;  /* 0x000000100f0e7224 */ /* 0x000fe400078e0212 */
[--C-:B------:R-:W-:Y:S01]  /*0cc0*/  @!P1 IMAD.IADD R5, R5, 0x1, -R15.reuse ;  /* 0x0000000105059824 */ /* 0x100fe200078e0a0f */
[----:B------:R-:W-:Y:S01]  /*0cd0*/  ISETP.GT.U32.AND P5, PT, R15, R13, PT ;  /* 0x0000000d0f00720c */ /* 0x000fe20003fa4070 */
[--C-:B------:R-:W-:Y:S01]  /*0ce0*/  @!P2 IMAD.IADD R9, R9, 0x1, -R15.reuse ;  /* 0x000000010909a824 */ /* 0x100fe200078e0a0f */
[C---:B------:R-:W-:Y:S01]  /*0cf0*/  ISETP.GT.U32.AND P1, PT, R15.reuse, R4, PT ;  /* 0x000000040f00720c */ /* 0x040fe20003f24070 */
[--C-:B------:R-:W-:Y:S01]  /*0d00*/  @!P4 IMAD.IADD R10, R10, 0x1, -R15.reuse ;  /* 0x000000010a0ac824 */ /* 0x100fe200078e0a0f */
[C---:B------:R-:W-:Y:S01]  /*0d10*/  ISETP.GT.U32.AND P3, PT, R15.reuse, R14, PT ;  /* 0x0000000e0f00720c */ /* 0x040fe20003f64070 */
[--C-:B------:R-:W-:Y:S01]  /*0d20*/  @!P0 IMAD.IADD R12, R12, 0x1, -R15.reuse ;  /* 0x000000010c0c8824 */ /* 0x100fe200078e0a0f */
[----:B------:R-:W-:Y:S01]  /*0d30*/  ISETP.GT.U32.AND P2, PT, R15, R5, PT ;  /* 0x000000050f00720c */ /* 0x000fe20003f44070 */
[----:B------:R-:W-:Y:S01]  /*0d40*/  IMAD.MOV R2, RZ, RZ, -R2 ;  /* 0x000000ffff027224 */ /* 0x000fe200078e0a02 */
[----:B------:R-:W-:Y:S01]  /*0d50*/  ISETP.GE.AND P4, PT, R7, RZ, PT ;  /* 0x000000ff0700720c */ /* 0x000fe20003f86270 */
[----:B------:R-:W-:Y:S01]  /*0d60*/  @!P6 IMAD.IADD R11, R11, 0x1, -R15 ;  /* 0x000000010b0be824 */ /* 0x000fe200078e0a0f */
[----:B------:R-:W-:Y:S01]  /*0d70*/  ISETP.GT.U32.AND P0, PT, R15, R9, PT ;  /* 0x000000090f00720c */ /* 0x000fe20003f04070 */
[----:B------:R-:W-:Y:S01]  /*0d80*/  IMAD R7, R20, R2, R17 ;  /* 0x0000000214077224 */ /* 0x000fe200078e0211 */
[----:B------:R-:W-:Y:S01]  /*0d90*/  ISETP.GE.AND P6, PT, R8, RZ, PT ;  /* 0x000000ff0800720c */ /* 0x000fe20003fc6270 */
[--C-:B------:R-:W-:Y:S01]  /*0da0*/  @!P5 IMAD.IADD R13, R13, 0x1, -R15.reuse ;  /* 0x000000010d0dd824 */ /* 0x100fe200078e0a0f */
[----:B------:R-:W-:Y:S01]  /*0db0*/  LOP3.LUT R2, R0, 0xc0, RZ, 0xc0, !PT ;  /* 0x000000c000027812 */ /* 0x000fe200078ec0ff */
[--C-:B------:R-:W-:Y:S01]  /*0dc0*/  @!P1 IMAD.IADD R4, R4, 0x1, -R15.reuse ;  /* 0x0000000104049824 */ /* 0x100fe200078e0a0f */
[C---:B------:R-:W-:Y:S01]  /*0dd0*/  ISETP.GT.U32.AND P1, PT, R15.reuse, R10, PT ;  /* 0x0000000a0f00720c */ /* 0x040fe20003f24070 */
[--C-:B------:R-:W-:Y:S01]  /*0de0*/  @!P3 IMAD.IADD R14, R14, 0x1, -R15.reuse ;  /* 0x000000010e0eb824 */ /* 0x100fe200078e0a0f */
[----:B------:R-:W-:Y:S01]  /*0df0*/  ISETP.GT.U32.AND P3, PT, R15, R12, PT ;  /* 0x0000000c0f00720c */ /* 0x000fe20003f64070 */
[--C-:B------:R-:W-:Y:S01]  /*0e00*/  @!P2 IMAD.IADD R5, R5, 0x1, -R15.reuse ;  /* 0x000000010505a824 */ /* 0x100fe200078e0a0f */
[C---:B------:R-:W-:Y:S01]  /*0e10*/  ISETP.GT.U32.AND P2, PT, R15.reuse, R11, PT ;  /* 0x0000000b0f00720c */ /* 0x040fe20003f44070 */
[----:B------:R-:W-:Y:S01]  /*0e20*/  @!P4 IMAD.MOV R4, RZ, RZ, -R4 ;  /* 0x000000ffff04c224 */ /* 0x000fe200078e0a04 */
[----:B------:R-:W-:Y:S01]  /*0e30*/  ISETP.GT.U32.AND P4, PT, R15, R13, PT ;  /* 0x0000000d0f00720c */ /* 0x000fe20003f84070 */
[----:B------:R-:W-:Y:S01]  /*0e40*/  @!P0 IMAD.IADD R9, R9, 0x1, -R15 ;  /* 0x0000000109098824 */ /* 0x000fe200078e0a0f */
[----:B------:R-:W-:Y:S01]  /*0e50*/  ISETP.GT.U32.AND P5, PT, R15, R14, PT ;  /* 0x0000000e0f00720c */ /* 0x000fe20003fa4070 */
[----:B------:R-:W-:Y:S01]  /*0e60*/  IMAD.MOV.U32 R8, RZ, RZ, R5 ;  /* 0x000000ffff087224 */ /* 0x000fe200078e0005 */
[----:B------:R-:W-:Y:S01]  /*0e70*/  ISETP.GT.U32.AND P0, PT, R20, R7, PT ;  /* 0x000000071400720c */ /* 0x000fe20003f04070 */
[----:B------:R-:W-:Y:S01]  /*0e80*/  IMAD.SHL.U32 R5, R0, 0x2, RZ ;  /* 0x0000000200057824 */ /* 0x000fe200078e00ff */
[----:B------:R-:W-:Y:S01]  /*0e90*/  SHF.R.U32.HI R46, RZ, 0x2, R2 ;  /* 0x00000002ff2e7819 */ /* 0x000fe20000011602 */
[--C-:B------:R-:W-:Y:S01]  /*0ea0*/  @!P1 IMAD.IADD R10, R10, 0x1, -R15.reuse ;  /* 0x000000010a0a9824 */ /* 0x100fe200078e0a0f */
[----:B------:R-:W-:Y:S01]  /*0eb0*/  ISETP.GE.AND P1, PT, R22, RZ, PT ;  /* 0x000000ff1600720c */ /* 0x000fe20003f26270 */
[--C-:B------:R-:W-:Y:S01]  /*0ec0*/  @!P3 IMAD.IADD R12, R12, 0x1, -R15.reuse ;  /* 0x000000010c0cb824 */ /* 0x100fe200078e0a0f */
[----:B------:R-:W-:Y:S01]  /*0ed0*/  ISETP.GE.AND P3, PT, R24, RZ, PT ;  /* 0x000000ff1800720c */ /* 0x000fe20003f66270 */
[--C-:B------:R-:W-:Y:S01]  /*0ee0*/  @!P2 IMAD.IADD R11, R11, 0x1, -R15.reuse ;  /* 0x000000010b0ba824 */ /* 0x100fe200078e0a0f */
[----:B------:R-:W-:Y:S01]  /*0ef0*/  ISETP.GE.AND P2, PT, R23, RZ, PT ;  /* 0x000000ff1700720c */ /* 0x000fe20003f46270 */
[--C-:B------:R-:W-:Y:S01]  /*0f00*/  @!P4 IMAD.IADD R13, R13, 0x1, -R15.reuse ;  /* 0x000000010d0dc824 */ /* 0x100fe200078e0a0f */
[----:B------:R-:W-:Y:S01]  /*0f10*/  ISETP.GE.AND P4, PT, R25, RZ, PT ;  /* 0x000000ff1900720c */ /* 0x000fe20003f86270 */
[----:B------:R-:W-:Y:S01]  /*0f20*/  @!P5 IMAD.IADD R14, R14, 0x1, -R15 ;  /* 0x000000010e0ed824 */ /* 0x000fe200078e0a0f */
[----:B------:R-:W-:Y:S01]  /*0f30*/  LOP3.LUT R15, R5, 0x10, RZ, 0xc0, !PT ;  /* 0x00000010050f7812 */ /* 0x000fe200078ec0ff */
[----:B------:R-:W-:Y:S01]  /*0f40*/  @!P0 IMAD.IADD R7, R7, 0x1, -R20 ;  /* 0x0000000107078824 */ /* 0x000fe200078e0a14 */
[----:B------:R-:W-:Y:S01]  /*0f50*/  ISETP.NE.U32.AND P0, PT, R41, RZ, PT ;  /* 0x000000ff2900720c */ /* 0x000fe20003f05070 */
[----:B------:R-:W-:Y:S01]  /*0f60*/  @!P6 IMAD.MOV R8, RZ, RZ, -R8 ;  /* 0x000000ffff08e224 */ /* 0x000fe200078e0a08 */
[----:B------:R-:W-:Y:S01]  /*0f70*/  LEA.HI R18, R2, R15, RZ, 0x1f ;  /* 0x0000000f02127211 */ /* 0x000fe200078ff8ff */
[----:B------:R-:W-:Y:S01]  /*0f80*/  @!P1 IMAD.MOV R9, RZ, RZ, -R9 ;  /* 0x000000ffff099224 */ /* 0x000fe200078e0a09 */
[----:B------:R-:W-:Y:S01]  /*0f90*/  SEL R2, RZ, 0x110, !P0 ;  /* 0x00000110ff027807 */ /* 0x000fe20004000000 */
[----:B------:R-:W-:Y:S01]  /*0fa0*/  @!P3 IMAD.MOV R11, RZ, RZ, -R11 ;  /* 0x000000ffff0bb224 */ /* 0x000fe200078e0a0b */
[----:B------:R-:W-:Y:S01]  /*0fb0*/  ISETP.GE.AND P5, PT, R26, RZ, PT ;  /* 0x000000ff1a00720c */ /* 0x000fe20003fa6270 */
[----:B------:R-:W-:Y:S01]  /*0fc0*/  @!P2 IMAD.MOV R10, RZ, RZ, -R10 ;  /* 0x000000ffff0aa224 */ /* 0x000fe200078e0a0a */
[----:B------:R-:W-:Y:S01]  /*0fd0*/  ISETP.GT.U32.AND P0, PT, R20, R7, PT ;  /* 0x000000071400720c */ /* 0x000fe20003f04070 */
[----:B------:R-:W-:Y:S01]  /*0fe0*/  @!P4 IMAD.MOV R12, RZ, RZ, -R12 ;  /* 0x000000ffff0cc224 */ /* 0x000fe200078e0a0c */
[----:B------:R-:W-:Y:S01]  /*0ff0*/  ISETP.GE.AND P6, PT, R19, RZ, PT ;  /* 0x000000ff1300720c */ /* 0x000fe20003fc6270 */
[----:B------:R-:W-:Y:S01]  /*1000*/  CS2R R22, SRZ ;  /* 0x0000000000167805 */ /* 0x000fe2000001ff00 */
[----:B------:R-:W-:Y:S01]  /*1010*/  LEA.HI R3, R3, R6, RZ, 0x7 ;  /* 0x0000000603037211 */ /* 0x000fe200078f38ff */
[----:B------:R-:W-:Y:S01]  /*1020*/  IMAD R59, R122, c[0x0][0x188], RZ ;  /* 0x000062007a3b7a24 */ /* 0x000fe200078e02ff */
[----:B------:R-:W-:Y:S01]  /*1030*/  LOP3.LUT R6, R0, 0x7, RZ, 0xc0, !PT ;  /* 0x0000000700067812 */ /* 0x000fe200078ec0ff */
[----:B------:R-:W-:Y:S01]  /*1040*/  IMAD R61, R121, c[0x0][0x188], RZ ;  /* 0x00006200793d7a24 */ /* 0x000fe200078e02ff */
[----:B------:R-:W-:Y:S01]  /*1050*/  LOP3.LUT R46, R46, 0x1fe, R5, 0x78, !PT ;  /* 0x000001fe2e2e7812 */ /* 0x000fe200078e7805 */
[----:B------:R-:W-:Y:S01]  /*1060*/  IMAD R63, R120, c[0x0][0x188], RZ ;  /* 0x00006200783f7a24 */ /* 0x000fe200078e02ff */
[----:B------:R-:W-:Y:S01]  /*1070*/  ISETP.GE.AND P1, PT, R44, RZ, PT ;  /* 0x000000ff2c00720c */ /* 0x000fe20003f26270 */
[----:B------:R-:W-:Y:S01]  /*1080*/  IMAD.SHL.U32 R16, R6, 0x10, RZ ;  /* 0x0000001006107824 */ /* 0x000fe200078e00ff */
[----:B------:R-:W-:Y:S01]  /*1090*/  LOP3.LUT R17, R43, 0x800, RZ, 0xc0, !PT ;  /* 0x000008002b117812 */ /* 0x000fe200078ec0ff */
[----:B------:R-:W-:Y:S01]  /*10a0*/  @!P0 IMAD.IADD R7, R7, 0x1, -R20 ;  /* 0x0000000107078824 */ /* 0x000fe200078e0a14 */
[----:B------:R-:W-:Y:S01]  /*10b0*/  ISETP.NE.AND P0, PT, RZ, c[0x0][0x17c], PT ;  /* 0x00005f00ff007a0c */ /* 0x000fe20003f05270 */
[----:B------:R-:W-:Y:S01]  /*10c0*/  @!P5 IMAD.MOV R13, RZ, RZ, -R13 ;  /* 0x000000ffff0dd224 */ /* 0x000fe200078e0a0d */
[----:B------:R-:W-:Y:S01]  /*10d0*/  LOP3.LUT R16, R16, 0x30, R5, 0x78, !PT ;  /* 0x0000003010107812 */ /* 0x000fe200078e7805 */
[----:B------:R-:W-:Y:S01]  /*10e0*/  @!P6 IMAD.MOV R14, RZ, RZ, -R14 ;  /* 0x000000ffff0ee224 */ /* 0x000fe200078e0a0e */
[----:B------:R-:W-:Y:S01]  /*10f0*/  LOP3.LUT R5, RZ, c[0x0][0x17c], RZ, 0x33, !PT ;  /* 0x00005f00ff057a12 */ /* 0x000fe200078e33ff */
[----:B------:R-:W-:Y:S01]  /*1100*/  IMAD R15, R6, 0x90, RZ ;  /* 0x00000090060f7824 */ /* 0x000fe200078e02ff */
[----:B------:R-:W-:Y:S01]  /*1110*/  LOP3.LUT R47, R2, R47, RZ, 0x3c, !PT ;  /* 0x0000002f022f7212 */ /* 0x000fe200078e3cff */
[----:B------:R-:W-:Y:S01]  /*1120*/  IMAD R17, R6, 0x100, R17 ;  /* 0x0000010006117824 */ /* 0x000fe200078e0211 */
[C---:B------:R-:W-:Y:S01]  /*1130*/  SEL R4, R5.reuse, R4, !P0 ;  /* 0x0000000405047207 */ /* 0x040fe20004000000 */
[----:B------:R-:W-:Y:S01]  /*1140*/  @!P1 IMAD.MOV R7, RZ, RZ, -R7 ;  /* 0x000000ffff079224 */ /* 0x000fe200078e0a07 */
[----:B------:R-:W-:Y:S01]  /*1150*/  SEL R8, R5, R8, !P0 ;  /* 0x0000000805087207 */ /* 0x000fe20004000000 */
[----:B------:R-:W-:Y:S01]  /*1160*/  IMAD.IADD R48, R17, 0x1, R16 ;  /* 0x0000000111307824 */ /* 0x000fe200078e0210 */
[C---:B------:R-:W-:Y:S01]  /*1170*/  SEL R9, R5.reuse, R9, !P0 ;  /* 0x0000000905097207 */ /* 0x040fe20004000000 */
[----:B------:R-:W-:Y:S01]  /*1180*/  IMAD R4, R4, c[0x0][0x190], RZ ;  /* 0x0000640004047a24 */ /* 0x000fe200078e02ff */
[C---:B------:R-:W-:Y:S01]  /*1190*/  SEL R10, R5.reuse, R10, !P0 ;  /* 0x0000000a050a7207 */ /* 0x040fe20004000000 */
[----:B------:R-:W-:Y:S01]  /*11a0*/  IMAD R8, R8, c[0x0][0x190], RZ ;  /* 0x0000640008087a24 */ /* 0x000fe200078e02ff */
[----:B------:R-:W-:Y:S01]  /*11b0*/  SEL R11, R5, R11, !P0 ;  /* 0x0000000b050b7207 */ /* 0x000fe20004000000 */
[----:B------:R-:W-:Y:S01]  /*11c0*/  IMAD R9, R9, c[0x0][0x190], RZ ;  /* 0x0000640009097a24 */ /* 0x000fe200078e02ff */
[C---:B------:R-:W-:Y:S01]  /*11d0*/  SEL R12, R5.reuse, R12, !P0 ;  /* 0x0000000c050c7207 */ /* 0x040fe20004000000 */
[----:B------:R-:W-:Y:S01]  /*11e0*/  IMAD R10, R10, c[0x0][0x190], RZ ;  /* 0x000064000a0a7a24 */ /* 0x000fe200078e02ff */
[----:B------:R-:W-:Y:S01]  /*11f0*/  SEL R13, R5, R13, !P0 ;  /* 0x0000000d050d7207 */ /* 0x000fe20004000000 */
[----:B------:R-:W-:Y:S01]  /*1200*/  IMAD R11, R11, c[0x0][0x190], RZ ;  /* 0x000064000b0b7a24 */ /* 0x000fe200078e02ff */
[----:B------:R-:W-:Y:S01]  /*1210*/  SEL R5, R5, R14, !P0 ;  /* 0x0000000e05057207 */ /* 0x000fe20004000000 */
[----:B------:R-:W-:Y:S01]  /*1220*/  IMAD R12, R12, c[0x0][0x190], RZ ;  /* 0x000064000c0c7a24 */ /* 0x000fe200078e02ff */
[----:B------:R-:W-:Y:S01]  /*1230*/  ISETP.NE.AND P0, PT, RZ, c[0x0][0x178], PT ;  /* 0x00005e00ff007a0c */ /* 0x000fe20003f05270 */
[----:B------:R-:W-:Y:S01]  /*1240*/  IMAD R13, R13, c[0x0][0x190], RZ ;  /* 0x000064000d0d7a24 */ /* 0x000fe200078e02ff */
[----:B------:R-:W-:Y:S01]  /*1250*/  SHF.R.S32.HI R50, RZ, 0x7, R3 ;  /* 0x00000007ff327819 */ /* 0x000fe20000011403 */
[----:B------:R-:W-:Y:S01]  /*1260*/  IMAD R5, R5, c[0x0][0x190], RZ ;  /* 0x0000640005057a24 */ /* 0x000fe200078e02ff */
[----:B------:R-:W-:Y:S01]  /*1270*/  LOP3.LUT R18, R15, R18, RZ, 0x3c, !PT ;  /* 0x000000120f127212 */ /* 0x000fe200078e3cff */
[----:B------:R-:W-:Y:S01]  /*1280*/  CS2R R20, SRZ ;  /* 0x0000000000147805 */ /* 0x000fe2000001ff00 */
[----:B------:R-:W-:Y:S01]  /*1290*/  LEA R34, P1, R8, c[0x0][0x168], 0x1 ;  /* 0x00005a0008227a11 */ /* 0x000fe200078208ff */
[----:B------:R-:W-:Y:S01]  /*12a0*/  IMAD R65, R118, c[0x0][0x188], RZ ;  /* 0x0000620076417a24 */ /* 0x000fe200078e02ff */
[----:B------:R-:W-:Y:S01]  /*12b0*/  LEA R36, P2, R9, c[0x0][0x168], 0x1 ;  /* 0x00005a0009247a11 */ /* 0x000fe200078408ff */
[----:B------:R-:W-:Y:S01]  /*12c0*/  IMAD.IADD R49, R49, 0x1, R18 ;  /* 0x0000000131317824 */ /* 0x000fe200078e0212 */
[----:B------:R-:W-:Y:S01]  /*12d0*/  LEA R30, P3, R10, c[0x0][0x168], 0x1 ;  /* 0x00005a000a1e7a11 */ /* 0x000fe200078608ff */
[----:B------:R-:W-:Y:S01]  /*12e0*/  IMAD R67, R116, c[0x0][0x188], RZ ;  /* 0x0000620074437a24 */ /* 0x000fe200078e02ff */
[----:B------:R-:W-:Y:S01]  /*12f0*/  LEA R32, P4, R11, c[0x0][0x168], 0x1 ;  /* 0x00005a000b207a11 */ /* 0x000fe200078808ff */
[----:B------:R-:W-:Y:S01]  /*1300*/  IMAD R69, R114, c[0x0][0x188], RZ ;  /* 0x0000620072457a24 */ /* 0x000fe200078e02ff */
[----:B------:R-:W-:Y:S01]  /*1310*/  @!P0 LOP3.LUT R7, RZ, c[0x0][0x178], RZ, 0x33, !PT ;  /* 0x00005e00ff078a12 */ /* 0x000fe200078e33ff */
[----:B------:R-:W-:Y:S01]  /*1320*/  IMAD R71, R112, c[0x0][0x188], RZ ;  /* 0x0000620070477a24 */ /* 0x000fe200078e02ff */
[----:B------:R-:W-:Y:S01]  /*1330*/  LEA R38, P0, R4, c[0x0][0x168], 0x1 ;  /* 0x00005a0004267a11 */ /* 0x000fe200078008ff */
[----:B------:R-:W-:Y:S01]  /*1340*/  IMAD R73, R110, c[0x0][0x188], RZ ;  /* 0x000062006e497a24 */ /* 0x000fe200078e02ff */
[----:B------:R-:W-:Y:S01]  /*1350*/  LEA R28, P5, R12, c[0x0][0x168], 0x1 ;  /* 0x00005a000c1c7a11 */ /* 0x000fe200078a08ff */
[----:B------:R-:W-:Y:S01]  /*1360*/  IMAD R7, R7, c[0x0][0x184], RZ ;  /* 0x0000610007077a24 */ /* 0x000fe200078e02ff */
[----:B------:R-:W-:Y:S01]  /*1370*/  LEA.HI.X.SX32 R39, R4, c[0x0][0x16c], 0x1, P0 ;  /* 0x00005b0004277a11 */ /* 0x000fe200000f0eff */
[----:B------:R-:W-:Y:S01]  /*1380*/  IMAD R75, R108, c[0x0][0x188], RZ ;  /* 0x000062006c4b7a24 */ /* 0x000fe200078e02ff */
[----:B------:R-:W-:Y:S01]  /*1390*/  LEA R24, P0, R5, c[0x0][0x168], 0x1 ;  /* 0x00005a0005187a11 */ /* 0x000fe200078008ff */
[----:B------:R-:W-:Y:S01]  /*13a0*/  IMAD R77, R106, c[0x0][0x188], RZ ;  /* 0x000062006a4d7a24 */ /* 0x000fe200078e02ff */
[C---:B------:R-:W-:Y:S01]  /*13b0*/  LEA R2, P6, R7.reuse, c[0x0][0x160], 0x1 ;  /* 0x0000580007027a11 */ /* 0x040fe200078c08ff */
[----:B------:R-:W-:Y:S01]  /*13c0*/  IMAD R79, R104, c[0x0][0x188], RZ ;  /* 0x00006200684f7a24 */ /* 0x000fe200078e02ff */
[----:B------:R-:W-:Y:S01]  /*13d0*/  LOP3.LUT R52, R46, 0x40, RZ, 0x3c, !PT ;  /* 0x000000402e347812 */ /* 0x000fe200078e3cff */
[----:B------:R-:W-:Y:S01]  /*13e0*/  IMAD R81, R102, c[0x0][0x188], RZ ;  /* 0x0000620066517a24 */ /* 0x000fe200078e02ff */
[----:B------:R-:W-:Y:S01]  /*13f0*/  LEA.HI.X.SX32 R3, R7, c[0x0][0x164], 0x1, P6 ;  /* 0x0000590007037a11 */ /* 0x000fe200030f0eff */
[----:B------:R-:W-:Y:S01]  /*1400*/  IMAD R83, R100, c[0x0][0x188], RZ ;  /* 0x0000620064537a24 */ /* 0x000fe200078e02ff */
[----:B------:R-:W-:Y:S01]  /*1410*/  LEA R26, P6, R13, c[0x0][0x168], 0x1 ;  /* 0x00005a000d1a7a11 */ /* 0x000fe200078c08ff */
[----:B------:R-:W-:Y:S01]  /*1420*/  IMAD R85, R98, c[0x0][0x188], RZ ;  /* 0x0000620062557a24 */ /* 0x000fe200078e02ff */
[C---:B------:R-:W-:Y:S01]  /*1430*/  LOP3.LUT R54, R47.reuse, 0x20, RZ, 0x3c, !PT ;  /* 0x000000202f367812 */ /* 0x040fe200078e3cff */
[----:B------:R-:W-:Y:S01]  /*1440*/  IMAD R87, R96, c[0x0][0x188], RZ ;  /* 0x0000620060577a24 */ /* 0x000fe200078e02ff */
[C---:B------:R-:W-:Y:S01]  /*1450*/  LOP3.LUT R56, R47.reuse, 0x40, RZ, 0x3c, !PT ;  /* 0x000000402f387812 */ /* 0x040fe200078e3cff */
[----:B------:R-:W-:Y:S01]  /*1460*/  IMAD R89, R94, c[0x0][0x188], RZ ;  /* 0x000062005e597a24 */ /* 0x000fe200078e02ff */
[----:B------:R-:W-:Y:S01]  /*1470*/  LOP3.LUT R58, R47, 0x60, RZ, 0x3c, !PT ;  /* 0x000000602f3a7812 */ /* 0x000fe200078e3cff */
[----:B------:R-:W-:Y:S01]  /*1480*/  IMAD R91, R92, c[0x0][0x188], RZ ;  /* 0x000062005c5b7a24 */ /* 0x000fe200078e02ff */
[----:B------:R-:W-:Y:S01]  /*1490*/  LOP3.LUT R60, R48, 0x40, RZ, 0x3c, !PT ;  /* 0x00000040303c7812 */ /* 0x000fe200078e3cff */
[----:B------:R-:W-:Y:S01]  /*14a0*/  IMAD R93, R90, c[0x0][0x188], RZ ;  /* 0x000062005a5d7a24 */ /* 0x000fe200078e02ff */
[----:B------:R-:W-:Y:S01]  /*14b0*/  LEA.HI.X.SX32 R35, R8, c[0x0][0x16c], 0x1, P1 ;  /* 0x00005b0008237a11 */ /* 0x000fe200008f0eff */
        /* <DEDUP_REMOVED lines=12> */
[----:B------:R-:W-:-:S02]  /*1580*/  IMAD R109, R74, c[0x0][0x188], RZ ;  /* 0x000062004a6d7a24 */ /* 0x000fc400078e02ff */
[----:B------:R-:W-:Y:S02]  /*1590*/  IMAD R111, R72, c[0x0][0x188], RZ ;  /* 0x00006200486f7a24 */ /* 0x000fe400078e02ff */
.L_x_1:
[----:B------:R-:W-:Y:S01]  /*15a0*/  ISETP.GE.AND P0, PT, R42, UR4, PT ;  /* 0x000000042a007c0c */ /* 0x000fe2000bf06270 */
[----:B------:R-:W-:Y:S01]  /*15b0*/  IMAD.WIDE R4, R51, 0x2, R2 ;  /* 0x0000000233047825 */ /* 0x000fe200078e0202 */
[----:B------:R-:W-:Y:S02]  /*15c0*/  PRMT R15, RZ, 0x7610, R15 ;  /* 0x00007610ff0f7816 */ /* 0x000fe4000000000f */
[----:B------:R-:W-:Y:S02]  /*15d0*/  PRMT R123, RZ, 0x7610, R123 ;  /* 0x00007610ff7b7816 */ /* 0x000fe4000000007b */
[----:B------:R-:W-:Y:S02]  /*15e0*/  ISETP.GE.AND P1, PT, R64, UR4, PT ;  /* 0x0000000440007c0c */ /* 0x000fe4000bf26270 */
[----:B------:R-:W-:-:S05]  /*15f0*/  ISETP.GE.AND P2, PT, R66, UR4, PT ;  /* 0x0000000442007c0c */ /* 0x000fca000bf46270 */
[----:B------:R0:W2:Y:S01]  /*1600*/  @!P0 LDG.E.U16 R15, [R4.64] ;  /* 0x00000006040f8981 */ /* 0x0000a2000c1e1500 */
[----:B------:R-:W-:Y:S01]  /*1610*/  ISETP.GE.AND P0, PT, R68, UR4, PT ;  /* 0x0000000444007c0c */ /* 0x000fe2000bf06270 */
[--C-:B------:R-:W-:Y:S01]  /*1620*/  IMAD.WIDE R8, R115, 0x2, R2.reuse ;  /* 0x0000000273087825 */ /* 0x100fe200078e0202 */
[----:B------:R-:W-:Y:S02]  /*1630*/  ISETP.GE.AND P4, PT, R72, UR4, PT ;  /* 0x0000000448007c0c */ /* 0x000fe4000bf86270 */
[----:B------:R-:W-:Y:S01]  /*1640*/  ISETP.GE.AND P3, PT, R70, UR4, PT ;  /* 0x0000000446007c0c */ /* 0x000fe2000bf66270 */
[----:B------:R-:W-:Y:S01]  /*1650*/  IMAD.WIDE R12, R119, 0x2, R2 ;  /* 0x00000002770c7825 */ /* 0x000fe200078e0202 */
[----:B------:R-:W-:Y:S02]  /*1660*/  PRMT R17, RZ, 0x7610, R17 ;  /* 0x00007610ff117816 */ /* 0x000fe40000000011 */
[----:B------:R-:W-:Y:S01]  /*1670*/  PRMT R127, RZ, 0x7610, R127 ;  /* 0x00007610ff7f7816 */ /* 0x000fe2000000007f */
[----:B0-----:R-:W-:Y:S01]  /*1680*/  IMAD.WIDE R4, R111, 0x2, R2 ;  /* 0x000000026f047825 */ /* 0x001fe200078e0202 */
[----:B------:R-:W-:-:S02]  /*1690*/  PRMT R19, RZ, 0x7610, R19 ;  /* 0x00007610ff137816 */ /* 0x000fc40000000013 */
[----:B------:R-:W-:Y:S01]  /*16a0*/  PRMT R125, RZ, 0x7610, R125 ;  /* 0x00007610ff7d7816 */ /* 0x000fe2000000007d */
[----:B------:R0:W3:Y:S01]  /*16b0*/  @!P0 LDG.E.U16 R123, [R8.64] ;  /* 0x00000006087b8981 */ /* 0x0000e2000c1e1500 */
[----:B------:R-:W-:Y:S01]  /*16c0*/  ISETP.GE.AND P0, PT, R74, UR4, PT ;  /* 0x000000044a007c0c */ /* 0x000fe2000bf06270 */
[----:B------:R-:W-:Y:S01]  /*16d0*/  IMAD.WIDE R10, R117, 0x2, R2 ;  /* 0x00000002750a7825 */ /* 0x000fe200078e0202 */
[----:B------:R-:W-:Y:S01]  /*16e0*/  PRMT R129, RZ, 0x7610, R129 ;  /* 0x00007610ff817816 */ /* 0x000fe20000000081 */
[----:B------:R1:W4:Y:S02]  /*16f0*/  @!P1 LDG.E.U16 R17, [R12.64] ;  /* 0x000000060c119981 */ /* 0x000324000c1e1500 */
[----:B------:R-:W-:Y:S02]  /*1700*/  IMAD.WIDE R6, R113, 0x2, R2 ;  /* 0x0000000271067825 */ /* 0x000fe400078e0202 */
[----:B------:R5:W3:Y:S01]  /*1710*/  @!P4 LDG.E.U16 R127, [R4.64] ;  /* 0x00000006047fc981 */ /* 0x000ae2000c1e1500 */
[----:B------:R-:W-:-:S03]  /*1720*/  ISETP.GE.AND P4, PT, R82, UR4, PT ;  /* 0x0000000452007c0c */ /* 0x000fc6000bf86270 */
[----:B------:R0:W3:Y:S01]  /*1730*/  @!P2 LDG.E.U16 R19, [R10.64] ;  /* 0x000000060a13a981 */ /* 0x0000e2000c1e1500 */
[--C-:B-1----:R-:W-:Y:S01]  /*1740*/  IMAD.WIDE R12, R109, 0x2, R2.reuse ;  /* 0x000000026d0c7825 */ /* 0x102fe200078e0202 */
[----:B------:R-:W-:Y:S02]  /*1750*/  ISETP.GE.AND P1, PT, R76, UR4, PT ;  /* 0x000000044c007c0c */ /* 0x000fe4000bf26270 */
[----:B------:R1:W4:Y:S01]  /*1760*/  @!P3 LDG.E.U16 R125, [R6.64] ;  /* 0x00000006067db981 */ /* 0x000322000c1e1500 */
[----:B------:R-:W-:Y:S02]  /*1770*/  ISETP.GE.AND P2, PT, R78, UR4, PT ;  /* 0x000000044e007c0c */ /* 0x000fe4000bf46270 */
[----:B------:R-:W-:Y:S01]  /*1780*/  ISETP.GE.AND P3, PT, R80, UR4, PT ;  /* 0x0000000450007c0c */ /* 0x000fe2000bf66270 */
[----:B------:R1:W4:Y:S01]  /*1790*/  @!P0 LDG.E.U16 R129, [R12.64] ;  /* 0x000000060c818981 */ /* 0x000322000c1e1500 */
[----:B------:R-:W-:Y:S01]  /*17a0*/  ISETP.GE.AND P0, PT, R84, UR4, PT ;  /* 0x0000000454007c0c */ /* 0x000fe2000bf06270 */
[----:B-----5:R-:W-:Y:S01]  /*17b0*/  IMAD.WIDE R4, R101, 0x2, R2 ;  /* 0x0000000265047825 */ /* 0x020fe200078e0202 */
[----:B------:R-:W-:-:S02]  /*17c0*/  PRMT R137, RZ, 0x7610, R137 ;  /* 0x00007610ff897816 */ /* 0x000fc40000000089 */
[----:B------:R-:W-:Y:S01]  /*17d0*/  PRMT R131, RZ, 0x7610, R131 ;  /* 0x00007610ff837816 */ /* 0x000fe20000000083 */
[----:B0-----:R-:W-:Y:S01]  /*17e0*/  IMAD.WIDE R10, R107, 0x2, R2 ;  /* 0x000000026b0a7825 */ /* 0x001fe200078e0202 */
[----:B------:R-:W-:Y:S02]  /*17f0*/  PRMT R133, RZ, 0x7610, R133 ;  /* 0x00007610ff857816 */ /* 0x000fe40000000085 */
[----:B------:R-:W-:Y:S01]  /*1800*/  PRMT R135, RZ, 0x7610, R135 ;  /* 0x00007610ff877816 */ /* 0x000fe20000000087 */
[----:B------:R0:W5:Y:S01]  /*1810*/  @!P4 LDG.E.U16 R137, [R4.64] ;  /* 0x000000060489c981 */ /* 0x000162000c1e1500 */
[----:B------:R-:W-:Y:S01]  /*1820*/  PRMT R139, RZ, 0x7610, R139 ;  /* 0x00007610ff8b7816 */ /* 0x000fe2000000008b */
[--C-:B------:R-:W-:Y:S01]  /*1830*/  IMAD.WIDE R8, R105, 0x2, R2.reuse ;  /* 0x0000000269087825 */ /* 0x100fe200078e0202 */
[----:B------:R-:W-:Y:S01]  /*1840*/  ISETP.GE.AND P4, PT, R92, UR4, PT ;  /* 0x000000045c007c0c */ /* 0x000fe2000bf86270 */
[----:B------:R0:W5:Y:S02]  /*1850*/  @!P1 LDG.E.U16 R131, [R10.64] ;  /* 0x000000060a839981 */ /* 0x000164000c1e1500 */
[----:B-1----:R-:W-:-:S04]  /*1860*/  IMAD.WIDE R6, R103, 0x2, R2 ;  /* 0x0000000267067825 */ /* 0x002fc800078e0202 */
[----:B------:R-:W-:Y:S01]  /*1870*/  IMAD.WIDE R12, R99, 0x2, R2 ;  /* 0x00000002630c7825 */ /* 0x000fe200078e0202 */
[----:B------:R1:W5:Y:S01]  /*1880*/  @!P2 LDG.E.U16 R133, [R8.64] ;  /* 0x000000060885a981 */ /* 0x000362000c1e1500 */
[----:B------:R-:W-:Y:S02]  /*1890*/  ISETP.GE.AND P1, PT, R86, UR4, PT ;  /* 0x0000000456007c0c */ /* 0x000fe4000bf26270 */
[----:B------:R-:W-:Y:S01]  /*18a0*/  ISETP.GE.AND P2, PT, R88, UR4, PT ;  /* 0x0000000458007c0c */ /* 0x000fe2000bf46270 */
[----:B------:R1:W5:Y:S01]  /*18b0*/  @!P3 LDG.E.U16 R135, [R6.64] ;  /* 0x000000060687b981 */ /* 0x000362000c1e1500 */
[----:B------:R-:W-:-:S03]  /*18c0*/  ISETP.GE.AND P3, PT, R90, UR4, PT ;  /* 0x000000045a007c0c */ /* 0x000fc6000bf66270 */
[----:B------:R1:W5:Y:S01]  /*18d0*/  @!P0 LDG.E.U16 R139, [R12.64] ;  /* 0x000000060c8b8981 */ /* 0x000362000c1e1500 */
[----:B------:R-:W-:Y:S01]  /*18e0*/  ISETP.GE.AND P0, PT, R94, UR4, PT ;  /* 0x000000045e007c0c */ /* 0x000fe2000bf06270 */
[----:B0-----:R-:W-:Y:S01]  /*18f0*/  IMAD.WIDE R4, R91, 0x2, R2 ;  /* 0x000000025b047825 */ /* 0x001fe200078e0202 */
[----:B------:R-:W-:Y:S02]  /*1900*/  PRMT R147, RZ, 0x7610, R147 ;  /* 0x00007610ff937816 */ /* 0x000fe40000000093 */
[----:B------:R-:W-:Y:S01]  /*1910*/  PRMT R141, RZ, 0x7610, R141 ;  /* 0x00007610ff8d7816 */ /* 0x000fe2000000008d */
[----:B------:R-:W-:Y:S01]  /*1920*/  IMAD.WIDE R10, R97, 0x2, R2 ;  /* 0x00000002610a7825 */ /* 0x000fe200078e0202 */
[----:B------:R-:W-:Y:S02]  /*1930*/  PRMT R143, RZ, 0x7610, R143 ;  /* 0x00007610ff8f7816 */ /* 0x000fe4000000008f */
[----:B------:R-:W-:Y:S01]  /*1940*/  PRMT R145, RZ, 0x7610, R145 ;  /* 0x00007610ff917816 */ /* 0x000fe20000000091 */
[----:B------:R0:W5:Y:S01]  /*1950*/  @!P4 LDG.E.U16 R147, [R4.64] ;  /* 0x000000060493c981 */ /* 0x000162000c1e1500 */
[----:B------:R-:W-:Y:S01]  /*1960*/  PRMT R149, RZ, 0x7610, R149 ;  /* 0x00007610ff957816 */ /* 0x000fe20000000095 */
[----:B-1----:R-:W-:-:S04]  /*1970*/  IMAD.WIDE R8, R95, 0x2, R2 ;  /* 0x000000025f087825 */ /* 0x002fc800078e0202 */
[--C-:B------:R-:W-:Y:S01]  /*1980*/  IMAD.WIDE R6, R93, 0x2, R2.reuse ;  /* 0x000000025d067825 */ /* 0x100fe200078e0202 */
[----:B------:R1:W5:Y:S03]  /*1990*/  @!P1 LDG.E.U16 R141, [R10.64] ;  /* 0x000000060a8d9981 */ /* 0x000366000c1e1500 */
[----:B0-----:R-:W-:Y:S01]  /*19a0*/  IMAD.WIDE R4, R89, 0x2, R2 ;  /* 0x0000000259047825 */ /* 0x001fe200078e0202 */
[----:B------:R0:W5:Y:S01]  /*19b0*/  @!P2 LDG.E.U16 R143, [R8.64] ;  /* 0x00000006088fa981 */ /* 0x000162000c1e1500 */
[----:B------:R-:W-:Y:S02]  /*19c0*/  ISETP.GE.AND P1, PT, R96, UR4, PT ;  /* 0x0000000460007c0c */ /* 0x000fe4000bf26270 */
[----:B------:R-:W-:Y:S01]  /*19d0*/  ISETP.GE.AND P2, PT, R98, UR4, PT ;  /* 0x0000000462007c0c */ /* 0x000fe2000bf46270 */
[----:B------:R1:W5:Y:S01]  /*19e0*/  @!P3 LDG.E.U16 R145, [R6.64] ;  /* 0x000000060691b981 */ /* 0x000362000c1e1500 */
[----:B------:R-:W-:-:S02]  /*19f0*/  ISETP.GE.AND P3, PT, R100, UR4, PT ;  /* 0x0000000464007c0c */ /* 0x000fc4000bf66270 */
[----:B------:R-:W-:Y:S01]  /*1a00*/  ISETP.GE.AND P4, PT, R102, UR4, PT ;  /* 0x0000000466007c0c */ /* 0x000fe2000bf86270 */
[----:B------:R1:W5:Y:S01]  /*1a10*/  @!P0 LDG.E.U16 R149, [R4.64] ;  /* 0x0000000604958981 */ /* 0x000362000c1e1500 */
[----:B------:R-:W-:Y:S01]  /*1a20*/  ISETP.GE.AND P0, PT, R104, UR4, PT ;  /* 0x0000000468007c0c */ /* 0x000fe2000bf06270 */
[----:B0-----:R-:W-:Y:S01]  /*1a30*/  IMAD.WIDE R8, R85, 0x2, R2 ;  /* 0x0000000255087825 */ /* 0x001fe200078e0202 */
[----:B------:R-:W-:Y:S02]  /*1a40*/  PRMT R151, RZ, 0x7610, R151 ;  /* 0x00007610ff977816 */ /* 0x000fe40000000097 */
[----:B------:R-:W-:Y:S01]  /*1a50*/  PRMT R153, RZ, 0x7610, R153 ;  /* 0x00007610ff997816 */ /* 0x000fe20000000099 */
[----:B-1----:R-:W-:Y:S01]  /*1a60*/  IMAD.WIDE R6, R87, 0x2, R2 ;  /* 0x0000000257067825 */ /* 0x002fe200078e0202 */
[----:B------:R-:W-:Y:S02]  /*1a70*/  PRMT R155, RZ, 0x7610, R155 ;  /* 0x00007610ff9b7816 */ /* 0x000fe4000000009b */
[----:B------:R-:W-:Y:S01]  /*1a80*/  PRMT R157, RZ, 0x7610, R157 ;  /* 0x00007610ff9d7816 */ /* 0x000fe2000000009d */
[----:B------:R-:W-:Y:S01]  /*1a90*/  IMAD.WIDE R10, R83, 0x2, R2 ;  /* 0x00000002530a7825 */ /* 0x000fe200078e0202 */
[----:B------:R-:W-:Y:S01]  /*1aa0*/  PRMT R159, RZ, 0x7610, R159 ;  /* 0x00007610ff9f7816 */ /* 0x000fe2000000009f */
[----:B------:R0:W5:Y:S02]  /*1ab0*/  @!P1 LDG.E.U16 R151, [R6.64] ;  /* 0x0000000606979981 */ /* 0x000164000c1e1500 */
[----:B------:R-:W-:-:S04]  /*1ac0*/  IMAD.WIDE R12, R81, 0x2, R2 ;  /* 0x00000002510c7825 */ /* 0x000fc800078e0202 */
[----:B------:R-:W-:Y:S01]  /*1ad0*/  IMAD.WIDE R4, R79, 0x2, R2 ;  /* 0x000000024f047825 */ /* 0x000fe200078e0202 */
[----:B------:R1:W5:Y:S01]  /*1ae0*/  @!P2 LDG.E.U16 R153, [R8.64] ;  /* 0x000000060899a981 */ /* 0x000362000c1e1500 */
[----:B------:R-:W-:Y:S02]  /*1af0*/  ISETP.GE.AND P1, PT, R106, UR4, PT ;  /* 0x000000046a007c0c */ /* 0x000fe4000bf26270 */
[----:B------:R-:W-:Y:S01]  /*1b00*/  ISETP.GE.AND P2, PT, R108, UR4, PT ;  /* 0x000000046c007c0c */ /* 0x000fe2000bf46270 */
[----:B------:R0:W5:Y:S01]  /*1b10*/  @!P3 LDG.E.U16 R155, [R10.64] ;  /* 0x000000060a9bb981 */ /* 0x000162000c1e1500 */
[----:B------:R-:W-:-:S03]  /*1b20*/  ISETP.GE.AND P3, PT, R110, UR4, PT ;  /* 0x000000046e007c0c */ /* 0x000fc6000bf66270 */
[----:B------:R1:W5:Y:S01]  /*1b30*/  @!P4 LDG.E.U16 R157, [R12.64] ;  /* 0x000000060c9dc981 */ /* 0x000362000c1e1500 */
[----:B------:R-:W-:-:S03]  /*1b40*/  ISETP.GE.AND P4, PT, R112, UR4, PT ;  /* 0x0000000470007c0c */ /* 0x000fc6000bf86270 */
        /* <DEDUP_REMOVED lines=31> */
[----:B------:R-:W-:-:S02]  /*1d40*/  IMAD.WIDE R12, R61, 0x2, R2 ;  /* 0x000000023d0c7825 */ /* 0x000fc400078e0202 */
[----:B------:R1:W5:Y:S02]  /*1d50*/  @!P2 LDG.E.U16 R173, [R8.64] ;  /* 0x0000000608ada981 */ /* 0x000364000c1e1500 */
[----:B------:R-:W-:Y:S02]  /*1d60*/  IMAD.WIDE R4, R59, 0x2, R2 ;  /* 0x000000023b047825 */ /* 0x000fe400078e0202 */
[----:B------:R0:W5:Y:S04]  /*1d70*/  @!P3 LDG.E.U16 R175, [R10.64] ;  /* 0x000000060aafb981 */ /* 0x000168000c1e1500 */
[----:B------:R0:W5:Y:S04]  /*1d80*/  @!P4 LDG.E.U16 R177, [R12.64] ;  /* 0x000000060cb1c981 */ /* 0x000168000c1e1500 */
[----:B------:R1:W5:Y:S04]  /*1d90*/  @!P0 LDG.E.U16 R179, [R4.64] ;  /* 0x0000000604b38981 */ /* 0x000368000c1e1500 */
[----:B------:R-:W-:Y:S01]  /*1da0*/  BAR.SYNC.DEFER_BLOCKING 0x0 ;  /* 0x0000000000007b1d */ /* 0x000fe20000010000 */
[----:B------:R-:W-:Y:S01]  /*1db0*/  ISETP.GE.AND P1, PT, R62, UR4, PT ;  /* 0x000000043e007c0c */ /* 0x000fe2000bf26270 */
[----:B0-----:R-:W-:Y:S01]  /*1dc0*/  IMAD.WIDE R6, R57, 0x2, R24 ;  /* 0x0000000239067825 */ /* 0x001fe200078e0218 */
[----:B------:R-:W-:-:S02]  /*1dd0*/  PRMT R14, RZ, 0x7610, R14 ;  /* 0x00007610ff0e7816 */ /* 0x000fc4000000000e */
[----:B------:R-:W-:Y:S01]  /*1de0*/  PRMT R181, RZ, 0x7610, R181 ;  /* 0x00007610ffb57816 */ /* 0x000fe200000000b5 */
[----:B-1----:R-:W-:Y:S01]  /*1df0*/  IMAD.WIDE R8, R57, 0x2, R26 ;  /* 0x0000000239087825 */ /* 0x002fe200078e021a */
[----:B------:R-:W-:-:S03]  /*1e00*/  PRMT R183, RZ, 0x7610, R183 ;  /* 0x00007610ffb77816 */ /* 0x000fc600000000b7 */
[C---:B------:R-:W-:Y:S01]  /*1e10*/  IMAD.WIDE R10, R57.reuse, 0x2, R28 ;  /* 0x00000002390a7825 */ /* 0x040fe200078e021c */
[----:B------:R-:W-:Y:S02]  /*1e20*/  PRMT R16, RZ, 0x7610, R16 ;  /* 0x00007610ff107816 */ /* 0x000fe40000000010 */
[----:B------:R-:W-:Y:S01]  /*1e30*/  PRMT R187, RZ, 0x7610, R187 ;  /* 0x00007610ffbb7816 */ /* 0x000fe200000000bb */
[C---:B------:R-:W-:Y:S01]  /*1e40*/  IMAD.WIDE R4, R57.reuse, 0x2, R30 ;  /* 0x0000000239047825 */ /* 0x040fe200078e021e */
[----:B------:R-:W-:Y:S02]  /*1e50*/  PRMT R189, RZ, 0x7610, R189 ;  /* 0x00007610ffbd7816 */ /* 0x000fe400000000bd */
[----:B------:R-:W-:Y:S01]  /*1e60*/  PRMT R185, RZ, 0x7610, R185 ;  /* 0x00007610ffb97816 */ /* 0x000fe200000000b9 */
[C---:B------:R-:W-:Y:S01]  /*1e70*/  IMAD.WIDE R12, R57.reuse, 0x2, R36 ;  /* 0x00000002390c7825 */ /* 0x040fe200078e0224 */
[----:B------:R-:W-:Y:S01]  /*1e80*/  PRMT R191, RZ, 0x7610, R191 ;  /* 0x00007610ffbf7816 */ /* 0x000fe200000000bf */
[----:B------:R0:W5:Y:S04]  /*1e90*/  @!P1 LDG.E.U16 R14, [R6.64] ;  /* 0x00000006060e9981 */ /* 0x000168000c1e1500 */
[----:B------:R1:W5:Y:S04]  /*1ea0*/  @!P1 LDG.E.U16 R181, [R8.64] ;  /* 0x0000000608b59981 */ /* 0x000368000c1e1500 */
[----:B------:R1:W5:Y:S01]  /*1eb0*/  @!P1 LDG.E.U16 R183, [R10.64] ;  /* 0x000000060ab79981 */ /* 0x000362000c1e1500 */
[----:B0-----:R-:W-:-:S03]  /*1ec0*/  IMAD.WIDE R6, R57, 0x2, R34 ;  /* 0x0000000239067825 */ /* 0x001fc600078e0222 */
[----:B------:R-:W5:Y:S01]  /*1ed0*/  @!P1 LDG.E.U16 R16, [R4.64] ;  /* 0x0000000604109981 */ /* 0x000f62000c1e1500 */
[----:B-1----:R-:W-:-:S03]  /*1ee0*/  IMAD.WIDE R8, R57, 0x2, R32 ;  /* 0x0000000239087825 */ /* 0x002fc600078e0220 */
[----:B------:R-:W5:Y:S01]  /*1ef0*/  @!P1 LDG.E.U16 R187, [R12.64] ;  /* 0x000000060cbb9981 */ /* 0x000f62000c1e1500 */
[----:B------:R-:W-:-:S03]  /*1f00*/  IMAD.WIDE R10, R57, 0x2, R38 ;  /* 0x00000002390a7825 */ /* 0x000fc600078e0226 */
[----:B------:R-:W5:Y:S04]  /*1f10*/  @!P1 LDG.E.U16 R189, [R6.64] ;  /* 0x0000000606bd9981 */ /* 0x000f68000c1e1500 */
[----:B------:R-:W5:Y:S04]  /*1f20*/  @!P1 LDG.E.U16 R185, [R8.64] ;  /* 0x0000000608b99981 */ /* 0x000f68000c1e1500 */
[----:B------:R-:W5:Y:S04]  /*1f30*/  @!P1 LDG.E.U16 R191, [R10.64] ;  /* 0x000000060abf9981 */ /* 0x000f68000c1e1500 */
[----:B--2---:R-:W-:Y:S04]  /*1f40*/  STS.U16 [R46], R15 ;  /* 0x0000000f2e007388 */ /* 0x004fe80000000400 */
[----:B---3--:R-:W-:Y:S04]  /*1f50*/  STS.U16 [R46+0x400], R19 ;  /* 0x000400132e007388 */ /* 0x008fe80000000400 */
[----:B----4-:R-:W-:Y:S04]  /*1f60*/  STS.U16 [R46+0x800], R125 ;  /* 0x0008007d2e007388 */ /* 0x010fe80000000400 */
[----:B------:R-:W-:Y:S04]  /*1f70*/  STS.U16 [R46+0xc00], R129 ;  /* 0x000c00812e007388 */ /* 0x000fe80000000400 */
[----:B-----5:R-:W-:Y:S04]  /*1f80*/  STS.U16 [R46+0x1400], R137 ;  /* 0x001400892e007388 */ /* 0x020fe80000000400 */
[----:B------:R-:W-:Y:S04]  /*1f90*/  STS.U16 [R46+0x1000], R133 ;  /* 0x001000852e007388 */ /* 0x000fe80000000400 */
        /* <DEDUP_REMOVED lines=34> */
[----:B------:R-:W-:Y:S06]  /*21c0*/  BAR.SYNC.DEFER_BLOCKING 0x0 ;  /* 0x0000000000007b1d */ /* 0x000fec0000010000 */
[----:B------:R-:W-:Y:S04]  /*21d0*/  LDSM.16.MT88.4 R4, [R49] ;  /* 0x000000003104783b */ /* 0x000fe80000004200 */
[----:B------:R-:W0:Y:S04]  /*21e0*/  LDSM.16.M88.4 R8, [R48+0x4000] ;  /* 0x004000003008783b */ /* 0x000e280000000200 */
[----:B------:R-:W1:Y:S04]  /*21f0*/  LDSM.16.MT88.4 R12, [R49+0x800] ;  /* 0x00080000310c783b */ /* 0x000e680000004200 */
[----:B------:R-:W-:Y:S01]  /*2200*/  LDSM.16.MT88.4 R16, [R49+0x1000] ;  /* 0x001000003110783b */ /* 0x000fe20000004200 */
[----:B0-----:R-:W-:Y:S03]  /*2210*/  HMMA.16816.F32.BF16 R20, R4, R8, R20 ;  /* 0x000000080414723c */ /* 0x001fe60000041814 */
[----:B------:R-:W0:Y:S11]  /*2220*/  LDSM.16.M88.4 R4, [R60+0x4000] ;  /* 0x004000003c04783b */ /* 0x000e360000000200 */
[----:B------:R-:W-:Y:S10]  /*2230*/  @!UPT UIADD3 URZ, URZ, URZ, URZ ;  /* 0x0000003f3f3ff290 */ /* 0x000ff4000fffe03f */
[----:B-1----:R-:W-:Y:S01]  /*2240*/  HMMA.16816.F32.BF16 R20, R12, R10, R20 ;  /* 0x0000000a0c14723c */ /* 0x002fe20000041814 */
[----:B------:R-:W1:Y:S04]  /*2250*/  LDSM.16.MT88.4 R12, [R49+0x1800] ;  /* 0x00180000310c783b */ /* 0x000e680000004200 */
[----:B------:R-:W-:Y:S11]  /*2260*/  LDSM.16.M88.4 R8, [R48+0x4080] ;  /* 0x004080003008783b */ /* 0x000ff60000000200 */
[----:B------:R-:W-:Y:S08]  /*2270*/  @!UPT UIADD3 URZ, URZ, URZ, URZ ;  /* 0x0000003f3f3ff290 */ /* 0x000ff0000fffe03f */
[----:B0-----:R-:W-:Y:S01]  /*2280*/  HMMA.16816.F32.BF16 R20, R16, R4, R20 ;  /* 0x000000041014723c */ /* 0x001fe20000041814 */
[----:B------:R-:W0:Y:S11]  /*2290*/  LDSM.16.MT88.4 R16, [R49+0x2000] ;  /* 0x002000003110783b */ /* 0x000e360000004200 */
[----:B------:R-:W-:Y:S11]  /*22a0*/  @!UPT UIADD3 URZ, URZ, URZ, URZ ;  /* 0x0000003f3f3ff290 */ /* 0x000ff6000fffe03f */
[----:B------:R-:W-:Y:S01]  /*22b0*/  @!UPT UIADD3 URZ, URZ, URZ, URZ ;  /* 0x0000003f3f3ff290 */ /* 0x000fe2000fffe03f */
        /* <DEDUP_REMOVED lines=9> */
[----:B------:R-:W1:Y:S01]  /*2350*/  LDSM.16.MT88.4 R8, [R49+0x3800] ;  /* 0x003800003108783b */ /* 0x000e620000004200 */
[----:B------:R-:W-:-:S04]  /*2360*/  IADD3 R50, R50, -0x1, RZ ;  /* 0xffffffff32327810 */ /* 0x000fc80007ffe0ff */
[----:B------:R-:W-:Y:S11]  /*2370*/  ISETP.NE.U32.AND P0, PT, R50, RZ, PT ;  /* 0x000000ff3200720c */ /* 0x000ff60003f05070 */
[----:B------:R-:W-:Y:S07]  /*2380*/  @!UPT UIADD3 URZ, URZ, URZ, URZ ;  /* 0x0000003f3f3ff290 */ /* 0x000fee000fffe03f */
[----:B0-----:R-:W-:Y:S01]  /*2390*/  HMMA.16816.F32.BF16 R12, R16, R4, R12 ;  /* 0x00000004100c723c */ /* 0x001fe2000004180c */
[----:B------:R-:W-:Y:S01]  /*23a0*/  UIADD3 UR4, UR4, -0x80, URZ ;  /* 0xffffff8004047890 */ /* 0x000fe2000fffe03f */
[----:B------:R-:W-:-:S04]  /*23b0*/  IMAD.WIDE R38, R53, 0x2, R38 ;  /* 0x0000000235267825 */ /* 0x000fc800078e0226 */
[----:B------:R-:W-:-:S04]  /*23c0*/  IMAD.WIDE R34, R53, 0x2, R34 ;  /* 0x0000000235227825 */ /* 0x000fc800078e0222 */
[----:B------:R-:W-:-:S04]  /*23d0*/  IMAD.WIDE R36, R53, 0x2, R36 ;  /* 0x0000000235247825 */ /* 0x000fc800078e0224 */
[----:B------:R-:W-:-:S04]  /*23e0*/  IMAD.WIDE R30, R53, 0x2, R30 ;  /* 0x00000002351e7825 */ /* 0x000fc800078e021e */
[----:B------:R-:W-:-:S06]  /*23f0*/  IMAD.WIDE R32, R53, 0x2, R32 ;  /* 0x0000000235207825 */ /* 0x000fcc00078e0220 */
[----:B-1----:R-:W-:Y:S01]  /*2400*/  HMMA.16816.F32.BF16 R20, R8, R6, R12 ;  /* 0x000000060814723c */ /* 0x002fe2000004180c */
[----:B------:R-:W-:-:S04]  /*2410*/  IMAD.WIDE R28, R53, 0x2, R28 ;  /* 0x00000002351c7825 */ /* 0x000fc800078e021c */
[----:B------:R-:W-:-:S04]  /*2420*/  IMAD.WIDE R26, R53, 0x2, R26 ;  /* 0x00000002351a7825 */ /* 0x000fc800078e021a */
[----:B------:R-:W-:-:S04]  /*2430*/  IMAD.WIDE R24, R53, 0x2, R24 ;  /* 0x0000000235187825 */ /* 0x000fc800078e0218 */
[----:B------:R-:W-:Y:S01]  /*2440*/  IMAD.WIDE R2, R55, 0x2, R2 ;  /* 0x0000000237027825 */ /* 0x000fe200078e0202 */
[----:B------:R-:W-:Y:S05]  /*2450*/  @P0 BRA `(.L_x_1) ;  /* 0xfffff14000000947 */ /* 0x000fea000383ffff */
[----:B------:R-:W-:-:S05]  /*2460*/  NOP ;  /* 0x0000000000007918 */ /* 0x000fca0000000000 */
[----:B------:R-:W-:Y:S02]  /*2470*/  F2FP.BF16.PACK_AB R20, R21, R20 ;  /* 0x000000141514723e */ /* 0x000fe400000010ff */
[----:B------:R-:W-:-:S03]  /*2480*/  F2FP.BF16.PACK_AB R22, R23, R22 ;  /* 0x000000161716723e */ /* 0x000fc600000010ff */
.L_x_0:
[----:B------:R-:W-:Y:S01]  /*2490*/  IMAD.SHL.U32 R2, R0, 0x20, RZ ;  /* 0x0000002000027824 */ /* 0x000fe200078e00ff */
[----:B------:R-:W-:Y:S01]  /*24a0*/  BAR.SYNC.DEFER_BLOCKING 0x0 ;  /* 0x0000000000007b1d */ /* 0x000fe20000010000 */
[--C-:B------:R-:W-:Y:S02]  /*24b0*/  SHF.R.S32.HI R4, RZ, 0x6, R0.reuse ;  /* 0x00000006ff047819 */ /* 0x100fe40000011400 */
[----:B------:R-:W-:Y:S02]  /*24c0*/  LOP3.LUT R43, R43, 0x600, RZ, 0xc0, !PT ;  /* 0x000006002b2b7812 */ /* 0x000fe400078ec0ff */
[----:B------:R-:W-:Y:S02]  /*24d0*/  LOP3.LUT R3, R2, 0x60, RZ, 0xc0, !PT ;  /* 0x0000006002037812 */ /* 0x000fe400078ec0ff */
[----:B------:R-:W-:Y:S01]  /*24e0*/  SGXT R2, R4, 0x1 ;  /* 0x000000010402781a */ /* 0x000fe20000000200 */
[----:B------:R-:W-:Y:S01]  /*24f0*/  IMAD R40, R40, 0x4, R43 ;  /* 0x0000000428287824 */ /* 0x000fe200078e022b */
[----:B------:R-:W-:-:S02]  /*2500*/  LOP3.LUT R3, R3, 0x9c, R0, 0xf8, !PT ;  /* 0x0000009c03037812 */ /* 0x000fc400078ef800 */
[----:B------:R-:W-:Y:S02]  /*2510*/  SHF.R.U32.HI R41, RZ, 0x2, R41 ;  /* 0x00000002ff297819 */ /* 0x000fe40000011629 */
[----:B------:R-:W-:Y:S01]  /*2520*/  LOP3.LUT R3, R3, 0x440, R2, 0x78, !PT ;  /* 0x0000044003037812 */ /* 0x000fe200078e7802 */
[----:B------:R-:W-:Y:S01]  /*2530*/  IMAD.SHL.U32 R2, R0, 0x8, RZ ;  /* 0x0000000800027824 */ /* 0x000fe200078e00ff */
[----:B------:R-:W-:Y:S02]  /*2540*/  LOP3.LUT R41, R40, R41, RZ, 0x3c, !PT ;  /* 0x0000002928297212 */ /* 0x000fe400078e3cff */
[----:B------:R-:W-:Y:S02]  /*2550*/  LOP3.LUT R0, R0, 0x40, RZ, 0xc0, !PT ;  /* 0x0000004000007812 */ /* 0x000fe400078ec0ff */
[----:B------:R-:W-:Y:S02]  /*2560*/  LOP3.LUT R5, R3, 0x100, R2, 0xf8, !PT ;  /* 0x0000010003057812 */ /* 0x000fe400078ef802 */
[----:B------:R-:W-:-:S02]  /*2570*/  LEA.HI R41, R0, R41, RZ, 0x1b ;  /* 0x0000002900297211 */ /* 0x000fc400078fd8ff */
[----:B------:R-:W-:Y:S01]  /*2580*/  LOP3.LUT R7, R5, 0x20, RZ, 0x3c, !PT ;  /* 0x0000002005077812 */ /* 0x000fe200078e3cff */
[----:B------:R0:W-:Y:S01]  /*2590*/  STS [R5], R20 ;  /* 0x0000001405007388 */ /* 0x0001e20000000800 */
[----:B------:R-:W-:Y:S02]  /*25a0*/  LOP3.LUT R8, R41, 0x40, RZ, 0x3c, !PT ;  /* 0x0000004029087812 */ /* 0x000fe400078e3cff */
[C---:B------:R-:W-:Y:S01]  /*25b0*/  ISETP.GE.AND P0, PT, R44.reuse, c[0x0][0x178], PT ;  /* 0x00005e002c007a0c */ /* 0x040fe20003f06270 */
[----:B------:R1:W-:Y:S01]  /*25c0*/  STS [R7+0x200], R22 ;  /* 0x0002001607007388 */ /* 0x0003e20000000800 */
[C---:B------:R-:W-:Y:S01]  /*25d0*/  LOP3.LUT R3, R45.reuse, R42, RZ, 0xfc, !PT ;  /* 0x0000002a2d037212 */ /* 0x040fe200078efcff */
[----:B------:R-:W-:Y:S01]  /*25e0*/  IMAD R44, R44, c[0x0][0x194], RZ ;  /* 0x000065002c2c7a24 */ /* 0x000fe200078e02ff */
[C-C-:B------:R-:W-:Y:S01]  /*25f0*/  LOP3.LUT R2, R45.reuse, 0x4, R42.reuse, 0xfe, !PT ;  /* 0x000000042d027812 */ /* 0x140fe200078efe2a */
[----:B------:R-:W-:Y:S01]  /*2600*/  BAR.SYNC.DEFER_BLOCKING 0x0 ;  /* 0x0000000000007b1d */ /* 0x000fe20000010000 */
[----:B------:R-:W-:-:S02]  /*2610*/  LOP3.LUT R0, R45, 0x8, R42, 0xfe, !PT ;  /* 0x000000082d007812 */ /* 0x000fc400078efe2a */
[C---:B------:R-:W-:Y:S01]  /*2620*/  ISETP.LT.AND P3, PT, R3.reuse, c[0x0][0x17c], !P0 ;  /* 0x00005f0003007a0c */ /* 0x040fe20004761270 */
[----:B------:R-:W-:Y:S01]  /*2630*/  IMAD R3, R3, c[0x0][0x198], RZ ;  /* 0x0000660003037a24 */ /* 0x000fe200078e02ff */
[----:B------:R-:W-:Y:S01]  /*2640*/  LOP3.LUT R42, R45, 0xc, R42, 0xfe, !PT ;  /* 0x0000000c2d2a7812 */ /* 0x000fe200078efe2a */
[----:B0-----:R-:W-:Y:S01]  /*2650*/  IMAD R5, R2, c[0x0][0x198], RZ ;  /* 0x0000660002057a24 */ /* 0x001fe200078e02ff */
[----:B------:R-:W-:Y:S02]  /*2660*/  LEA R9, P4, R44, c[0x0][0x170], 0x1 ;  /* 0x00005c002c097a11 */ /* 0x000fe400078808ff */
[C---:B------:R-:W-:Y:S01]  /*2670*/  ISETP.LT.AND P1, PT, R0.reuse, c[0x0][0x17c], !P0 ;  /* 0x00005f0000007a0c */ /* 0x040fe20004721270 */
[----:B------:R-:W-:Y:S01]  /*2680*/  IMAD R0, R0, c[0x0][0x198], RZ ;  /* 0x0000660000007a24 */ /* 0x000fe200078e02ff */
[----:B------:R-:W-:Y:S02]  /*2690*/  ISETP.LT.AND P2, PT, R2, c[0x0][0x17c], !P0 ;  /* 0x00005f0002007a0c */ /* 0x000fe40004741270 */
[----:B------:R-:W-:-:S02]  /*26a0*/  ISETP.LT.AND P0, PT, R42, c[0x0][0x17c], !P0 ;  /* 0x00005f002a007a0c */ /* 0x000fc40004701270 */
[----:B------:R-:W-:Y:S02]  /*26b0*/  LEA.HI.X.SX32 R44, R44, c[0x0][0x174], 0x1, P4 ;  /* 0x00005d002c2c7a11 */ /* 0x000fe400020f0eff */
[-C--:B------:R-:W-:Y:S02]  /*26c0*/  LEA R2, P5, R3, R9.reuse, 0x1 ;  /* 0x0000000903027211 */ /* 0x080fe400078a08ff */
[-C--:B------:R-:W-:Y:S02]  /*26d0*/  LEA R4, P6, R5, R9.reuse, 0x1 ;  /* 0x0000000905047211 */ /* 0x080fe400078c08ff */
[----:B------:R-:W-:Y:S02]  /*26e0*/  LEA R6, P4, R0, R9, 0x1 ;  /* 0x0000000900067211 */ /* 0x000fe400078808ff */
[-C--:B------:R-:W-:Y:S01]  /*26f0*/  LEA.HI.X.SX32 R3, R3, R44.reuse, 0x1, P5 ;  /* 0x0000002c03037211 */ /* 0x080fe200028f0eff */
[----:B------:R-:W0:Y:S01]  /*2700*/  LDS.U16 R11, [R41] ;  /* 0x00000000290b7984 */ /* 0x000e220000000400 */
[----:B------:R-:W-:-:S02]  /*2710*/  LEA.HI.X.SX32 R5, R5, R44, 0x1, P6 ;  /* 0x0000002c05057211 */ /* 0x000fc400030f0eff */
[----:B-1----:R-:W-:Y:S01]  /*2720*/  LEA.HI.X.SX32 R7, R0, R44, 0x1, P4 ;  /* 0x0000002c00077211 */ /* 0x002fe200020f0eff */
[----:B------:R-:W1:Y:S04]  /*2730*/  LDS.U16 R15, [R8] ;  /* 0x00000000080f7984 */ /* 0x000e680000000400 */
[----:B------:R-:W2:Y:S04]  /*2740*/  LDS.U16 R13, [R41+0x100] ;  /* 0x00010000290d7984 */ /* 0x000ea80000000400 */
[----:B0-----:R0:W-:Y:S04]  /*2750*/  @P3 STG.E.U16 [R2.64], R11 ;  /* 0x0000000b02003986 */ /* 0x0011e8000c101506 */
[----:B-1----:R0:W-:Y:S04]  /*2760*/  @P2 STG.E.U16 [R4.64], R15 ;  /* 0x0000000f04002986 */ /* 0x0021e8000c101506 */
[----:B--2---:R0:W-:Y:S01]  /*2770*/  @P1 STG.E.U16 [R6.64], R13 ;  /* 0x0000000d06001986 */ /* 0x0041e2000c101506 */
[----:B------:R-:W-:Y:S05]  /*2780*/  @!P0 EXIT ;  /* 0x000000000000894d */ /* 0x000fea0003800000 */
[----:B0-----:R-:W0:Y:S01]  /*2790*/  LDS.U16 R5, [R8+0x100] ;  /* 0x0001000008057984 */ /* 0x001e220000000400 */
[----:B------:R-:W-:-:S05]  /*27a0*/  IMAD R42, R42, c[0x0][0x198], RZ ;  /* 0x000066002a2a7a24 */ /* 0x000fca00078e02ff */
[----:B------:R-:W-:-:S04]  /*27b0*/  LEA R2, P0, R42, R9, 0x1 ;  /* 0x000000092a027211 */ /* 0x000fc800078008ff */
[----:B------:R-:W-:-:S05]  /*27c0*/  LEA.HI.X.SX32 R3, R42, R44, 0x1, P0 ;  /* 0x0000002c2a037211 */ /* 0x000fca00000f0eff */
[----:B0-----:R-:W-:Y:S01]  /*27d0*/  STG.E.U16 [R2.64], R5 ;  /* 0x0000000502007986 */ /* 0x001fe2000c101506 */
[----:B------:R-:W-:Y:S05]  /*27e0*/  EXIT ;  /* 0x000000000000794d */ /* 0x000fea0003800000 */
.L_x_2:
[----:B------:R-:W-:-:S00]  /*27f0*/  BRA `(.L_x_2) ;  /* 0xfffffff000007947 */ /* 0x000fc0000383ffff */
[----:B------:R-:W-:-:S00]  /*2800*/  NOP ;  /* 0x0000000000007918 */ /* 0x000fc00000000000 */
[----:B------:R-:W-:-:S00]  /*2810*/  NOP ;  /* 0x0000000000007918 */ /* 0x000fc00000000000 */
[----:B------:R-:W-:-:S00]  /*2820*/  NOP ;  /* 0x0000000000007918 */ /* 0x000fc00000000000 */
[----:B------:R-:W-:-:S00]  /*2830*/  NOP ;  /* 0x0000000000007918 */ /* 0x000fc00000000000 */
[----:B------:R-:W-:-:S00]  /*2840*/  NOP ;  /* 0x0000000000007918 */ /* 0x000fc00000000000 */
[----:B------:R-:W-:-:S00]  /*2850*/  NOP ;  /* 0x0000000000007918 */ /* 0x000fc00000000000 */
[----:B------:R-:W-:-:S00]  /*2860*/  NOP ;  /* 0x0000000000007918 */ /* 0x000fc00000000000 */
[----:B------:R-:W-:-:S00]  /*2870*/  NOP ;  /* 0x0000000000007918 */ /* 0x000fc00000000000 */
.L_x_3:


//--------------------- .nv.shared.matmul_kernel  --------------------------
	.section	.nv.shared.matmul_kernel,"aw",@nobits
	.sectionflags	@""
	.align	16
